//
// Generated by NVIDIA NVVM Compiler
//
// Compiler Build ID: CL-36424714
// Cuda compilation tools, release 13.0, V13.0.88
// Based on NVVM 20.0.0
//

.version 9.0
.target sm_100
.address_size 64

	// .globl	_Z22quantum_simulation_gpuPfS_S_S_S_S_S_S_mmmmmmmPmS0_
.extern .func  (.param .b32 func_retval0) vprintf
(
	.param .b64 vprintf_param_0,
	.param .b64 vprintf_param_1
)
;
// _ZZ22quantum_simulation_gpuPfS_S_S_S_S_S_S_mmmmmmmPmS0_E8a_shared has been demoted
.global .align 1 .b8 $str[19] = {110, 117, 109, 95, 102, 114, 97, 103, 109, 101, 110, 116, 115, 58, 32, 37, 100, 10};
.global .align 1 .b8 $str$1[16] = {98, 108, 111, 99, 107, 73, 100, 120, 46, 120, 58, 32, 37, 100, 10};
.global .align 1 .b8 $str$2[12] = {111, 102, 102, 115, 101, 116, 58, 32, 37, 100, 10};
.global .align 1 .b8 $str$3[19] = {97, 95, 115, 104, 97, 114, 101, 100, 91, 37, 100, 93, 32, 61, 32, 37, 102, 10};

.visible .entry _Z22quantum_simulation_gpuPfS_S_S_S_S_S_S_mmmmmmmPmS0_(
	.param .u64 .ptr .align 1 _Z22quantum_simulation_gpuPfS_S_S_S_S_S_S_mmmmmmmPmS0__param_0,
	.param .u64 .ptr .align 1 _Z22quantum_simulation_gpuPfS_S_S_S_S_S_S_mmmmmmmPmS0__param_1,
	.param .u64 .ptr .align 1 _Z22quantum_simulation_gpuPfS_S_S_S_S_S_S_mmmmmmmPmS0__param_2,
	.param .u64 .ptr .align 1 _Z22quantum_simulation_gpuPfS_S_S_S_S_S_S_mmmmmmmPmS0__param_3,
	.param .u64 .ptr .align 1 _Z22quantum_simulation_gpuPfS_S_S_S_S_S_S_mmmmmmmPmS0__param_4,
	.param .u64 .ptr .align 1 _Z22quantum_simulation_gpuPfS_S_S_S_S_S_S_mmmmmmmPmS0__param_5,
	.param .u64 .ptr .align 1 _Z22quantum_simulation_gpuPfS_S_S_S_S_S_S_mmmmmmmPmS0__param_6,
	.param .u64 .ptr .align 1 _Z22quantum_simulation_gpuPfS_S_S_S_S_S_S_mmmmmmmPmS0__param_7,
	.param .u64 _Z22quantum_simulation_gpuPfS_S_S_S_S_S_S_mmmmmmmPmS0__param_8,
	.param .u64 _Z22quantum_simulation_gpuPfS_S_S_S_S_S_S_mmmmmmmPmS0__param_9,
	.param .u64 _Z22quantum_simulation_gpuPfS_S_S_S_S_S_S_mmmmmmmPmS0__param_10,
	.param .u64 _Z22quantum_simulation_gpuPfS_S_S_S_S_S_S_mmmmmmmPmS0__param_11,
	.param .u64 _Z22quantum_simulation_gpuPfS_S_S_S_S_S_S_mmmmmmmPmS0__param_12,
	.param .u64 _Z22quantum_simulation_gpuPfS_S_S_S_S_S_S_mmmmmmmPmS0__param_13,
	.param .u64 _Z22quantum_simulation_gpuPfS_S_S_S_S_S_S_mmmmmmmPmS0__param_14,
	.param .u64 .ptr .align 1 _Z22quantum_simulation_gpuPfS_S_S_S_S_S_S_mmmmmmmPmS0__param_15,
	.param .u64 .ptr .align 1 _Z22quantum_simulation_gpuPfS_S_S_S_S_S_S_mmmmmmmPmS0__param_16
)
{
	.local .align 16 .b8 	__local_depot0[16];
	.reg .b64 	%SP;
	.reg .b64 	%SPL;
	.reg .pred 	%p<11>;
	.reg .b32 	%r<135>;
	.reg .b32 	%f<89>;
	.reg .b64 	%rd<73>;
	.reg .b64 	%fd<17>;
	// demoted variable
	.shared .align 4 .b8 _ZZ22quantum_simulation_gpuPfS_S_S_S_S_S_S_mmmmmmmPmS0_E8a_shared[256];
	mov.u64 	%SPL, __local_depot0;
	cvta.local.u64 	%SP, %SPL;
	ld.param.u64 	%rd10, [_Z22quantum_simulation_gpuPfS_S_S_S_S_S_S_mmmmmmmPmS0__param_1];
	ld.param.u64 	%rd12, [_Z22quantum_simulation_gpuPfS_S_S_S_S_S_S_mmmmmmmPmS0__param_3];
	ld.param.u64 	%rd13, [_Z22quantum_simulation_gpuPfS_S_S_S_S_S_S_mmmmmmmPmS0__param_4];
	ld.param.u64 	%rd14, [_Z22quantum_simulation_gpuPfS_S_S_S_S_S_S_mmmmmmmPmS0__param_5];
	ld.param.u64 	%rd18, [_Z22quantum_simulation_gpuPfS_S_S_S_S_S_S_mmmmmmmPmS0__param_6];
	ld.param.u64 	%rd15, [_Z22quantum_simulation_gpuPfS_S_S_S_S_S_S_mmmmmmmPmS0__param_7];
	ld.param.u64 	%rd16, [_Z22quantum_simulation_gpuPfS_S_S_S_S_S_S_mmmmmmmPmS0__param_14];
	ld.param.u64 	%rd17, [_Z22quantum_simulation_gpuPfS_S_S_S_S_S_S_mmmmmmmPmS0__param_16];
	cvta.to.global.u64 	%rd1, %rd18;
	add.u64 	%rd19, %SP, 0;
	add.u64 	%rd2, %SPL, 0;
	mov.u32 	%r1, %ntid.x;
	mov.u32 	%r2, %ctaid.x;
	mov.u32 	%r3, %tid.x;
	mad.lo.s32 	%r4, %r1, %r2, %r3;
	cvt.s64.s32 	%rd20, %r4;
	shr.u64 	%rd21, %rd16, 1;
	setp.le.u64 	%p1, %rd21, %rd20;
	@%p1 bra 	$L__BB0_14;
	shr.u64 	%rd23, %rd16, 6;
	st.local.u32 	[%rd2], %rd23;
	mov.u64 	%rd24, $str;
	cvta.global.u64 	%rd25, %rd24;
	{ // callseq 0, 0
	.param .b64 param0;
	st.param.b64 	[param0], %rd25;
	.param .b64 param1;
	st.param.b64 	[param1], %rd19;
	.param .b32 retval0;
	call.uni (retval0), 
	vprintf, 
	(
	param0, 
	param1
	);
	ld.param.b32 	%r38, [retval0];
	} // callseq 0
	setp.eq.s32 	%p2, %r2, 0;
	mov.b64 	%rd71, 0;
	@%p2 bra 	$L__BB0_3;
	add.s32 	%r40, %r2, -1;
	cvta.to.global.u64 	%rd27, %rd17;
	mul.wide.u32 	%rd28, %r40, 8;
	add.s64 	%rd29, %rd27, %rd28;
	ld.global.u32 	%r41, [%rd29];
	mov.b32 	%r42, 1;
	shl.b32 	%r43, %r42, %r41;
	cvt.s64.s32 	%rd71, %r43;
$L__BB0_3:
	st.local.u32 	[%rd2], %r2;
	mov.u64 	%rd30, $str$1;
	cvta.global.u64 	%rd31, %rd30;
	{ // callseq 1, 0
	.param .b64 param0;
	st.param.b64 	[param0], %rd31;
	.param .b64 param1;
	st.param.b64 	[param1], %rd19;
	.param .b32 retval0;
	call.uni (retval0), 
	vprintf, 
	(
	param0, 
	param1
	);
	ld.param.b32 	%r44, [retval0];
	} // callseq 1
	st.local.u64 	[%rd2], %rd71;
	mov.u64 	%rd33, $str$2;
	cvta.global.u64 	%rd34, %rd33;
	{ // callseq 2, 0
	.param .b64 param0;
	st.param.b64 	[param0], %rd34;
	.param .b64 param1;
	st.param.b64 	[param1], %rd19;
	.param .b32 retval0;
	call.uni (retval0), 
	vprintf, 
	(
	param0, 
	param1
	);
	ld.param.b32 	%r46, [retval0];
	} // callseq 2
	shl.b32 	%r5, %r3, 1;
	setp.gt.u32 	%p3, %r3, 31;
	@%p3 bra 	$L__BB0_10;
	shl.b32 	%r6, %r1, 1;
	add.s32 	%r48, %r5, %r6;
	max.u32 	%r49, %r48, 64;
	setp.lt.u32 	%p4, %r48, 64;
	selp.u32 	%r50, 1, 0, %p4;
	add.s32 	%r51, %r48, %r50;
	sub.s32 	%r52, %r49, %r51;
	div.u32 	%r53, %r52, %r6;
	add.s32 	%r7, %r53, %r50;
	and.b32  	%r54, %r7, 3;
	setp.eq.s32 	%p5, %r54, 3;
	mov.u32 	%r127, %r5;
	@%p5 bra 	$L__BB0_7;
	shl.b32 	%r55, %r3, 3;
	mov.u32 	%r56, _ZZ22quantum_simulation_gpuPfS_S_S_S_S_S_S_mmmmmmmPmS0_E8a_shared;
	add.s32 	%r57, %r55, %r56;
	add.s32 	%r125, %r57, 4;
	shl.b32 	%r9, %r1, 3;
	mul.wide.u32 	%rd35, %r3, 8;
	shl.b64 	%rd36, %rd71, 2;
	add.s64 	%rd37, %rd35, %rd36;
	add.s64 	%rd38, %rd37, %rd1;
	add.s64 	%rd72, %rd38, 4;
	mul.wide.u32 	%rd6, %r1, 8;
	add.s32 	%r58, %r7, 1;
	and.b32  	%r59, %r58, 3;
	neg.s32 	%r124, %r59;
	mov.u32 	%r127, %r5;
$L__BB0_6:
	.pragma "nounroll";
	ld.global.f32 	%f1, [%rd72+-4];
	st.shared.f32 	[%r125+-4], %f1;
	ld.global.f32 	%f2, [%rd72];
	st.shared.f32 	[%r125], %f2;
	add.s32 	%r127, %r127, %r6;
	add.s32 	%r125, %r125, %r9;
	add.s64 	%rd72, %rd72, %rd6;
	add.s32 	%r124, %r124, 1;
	setp.ne.s32 	%p6, %r124, 0;
	@%p6 bra 	$L__BB0_6;
$L__BB0_7:
	setp.lt.u32 	%p7, %r7, 3;
	@%p7 bra 	$L__BB0_10;
	mad.lo.s32 	%r131, %r1, 6, %r127;
	shl.b32 	%r19, %r1, 3;
	shl.b32 	%r60, %r1, 2;
	add.s32 	%r130, %r127, %r60;
	add.s32 	%r129, %r127, %r6;
	shl.b32 	%r61, %r127, 2;
	mov.u32 	%r62, _ZZ22quantum_simulation_gpuPfS_S_S_S_S_S_S_mmmmmmmPmS0_E8a_shared;
	add.s32 	%r128, %r62, %r61;
	shl.b32 	%r23, %r1, 5;
$L__BB0_9:
	cvt.u64.u32 	%rd39, %r127;
	add.s64 	%rd40, %rd71, %rd39;
	shl.b64 	%rd41, %rd40, 2;
	add.s64 	%rd42, %rd1, %rd41;
	ld.global.f32 	%f3, [%rd42];
	st.shared.f32 	[%r128], %f3;
	ld.global.f32 	%f4, [%rd42+4];
	st.shared.f32 	[%r128+4], %f4;
	add.s32 	%r63, %r127, %r6;
	cvt.u64.u32 	%rd43, %r129;
	add.s64 	%rd44, %rd71, %rd43;
	shl.b64 	%rd45, %rd44, 2;
	add.s64 	%rd46, %rd1, %rd45;
	ld.global.f32 	%f5, [%rd46];
	add.s32 	%r64, %r128, %r19;
	st.shared.f32 	[%r64], %f5;
	ld.global.f32 	%f6, [%rd46+4];
	st.shared.f32 	[%r64+4], %f6;
	add.s32 	%r65, %r63, %r6;
	cvt.u64.u32 	%rd47, %r130;
	add.s64 	%rd48, %rd71, %rd47;
	shl.b64 	%rd49, %rd48, 2;
	add.s64 	%rd50, %rd1, %rd49;
	ld.global.f32 	%f7, [%rd50];
	add.s32 	%r66, %r64, %r19;
	st.shared.f32 	[%r66], %f7;
	ld.global.f32 	%f8, [%rd50+4];
	st.shared.f32 	[%r66+4], %f8;
	add.s32 	%r67, %r65, %r6;
	cvt.u64.u32 	%rd51, %r131;
	add.s64 	%rd52, %rd71, %rd51;
	shl.b64 	%rd53, %rd52, 2;
	add.s64 	%rd54, %rd1, %rd53;
	ld.global.f32 	%f9, [%rd54];
	add.s32 	%r68, %r66, %r19;
	st.shared.f32 	[%r68], %f9;
	ld.global.f32 	%f10, [%rd54+4];
	st.shared.f32 	[%r68+4], %f10;
	add.s32 	%r127, %r67, %r6;
	add.s32 	%r131, %r131, %r19;
	add.s32 	%r130, %r130, %r19;
	add.s32 	%r129, %r129, %r19;
	add.s32 	%r128, %r128, %r23;
	setp.lt.u32 	%p8, %r127, 64;
	@%p8 bra 	$L__BB0_9;
$L__BB0_10:
	bar.sync 	0;
	bar.warp.sync 	-1;
	and.b32  	%r69, %r4, 31;
	setp.ne.s32 	%p9, %r69, 0;
	@%p9 bra 	$L__BB0_13;
	mov.u32 	%r72, _ZZ22quantum_simulation_gpuPfS_S_S_S_S_S_S_mmmmmmmPmS0_E8a_shared;
	add.s32 	%r133, %r72, 32;
	mov.b32 	%r134, 0;
	mov.u64 	%rd55, $str$3;
$L__BB0_12:
	ld.shared.f32 	%f11, [%r133+-32];
	cvt.f64.f32 	%fd1, %f11;
	st.local.u32 	[%rd2], %r134;
	st.local.f64 	[%rd2+8], %fd1;
	cvta.global.u64 	%rd56, %rd55;
	{ // callseq 3, 0
	.param .b64 param0;
	st.param.b64 	[param0], %rd56;
	.param .b64 param1;
	st.param.b64 	[param1], %rd19;
	.param .b32 retval0;
	call.uni (retval0), 
	vprintf, 
	(
	param0, 
	param1
	);
	ld.param.b32 	%r73, [retval0];
	} // callseq 3
	ld.shared.f32 	%f12, [%r133+-28];
	cvt.f64.f32 	%fd2, %f12;
	add.s32 	%r75, %r134, 1;
	st.local.u32 	[%rd2], %r75;
	st.local.f64 	[%rd2+8], %fd2;
	{ // callseq 4, 0
	.param .b64 param0;
	st.param.b64 	[param0], %rd56;
	.param .b64 param1;
	st.param.b64 	[param1], %rd19;
	.param .b32 retval0;
	call.uni (retval0), 
	vprintf, 
	(
	param0, 
	param1
	);
	ld.param.b32 	%r76, [retval0];
	} // callseq 4
	ld.shared.f32 	%f13, [%r133+-24];
	cvt.f64.f32 	%fd3, %f13;
	add.s32 	%r78, %r134, 2;
	st.local.u32 	[%rd2], %r78;
	st.local.f64 	[%rd2+8], %fd3;
	{ // callseq 5, 0
	.param .b64 param0;
	st.param.b64 	[param0], %rd56;
	.param .b64 param1;
	st.param.b64 	[param1], %rd19;
	.param .b32 retval0;
	call.uni (retval0), 
	vprintf, 
	(
	param0, 
	param1
	);
	ld.param.b32 	%r79, [retval0];
	} // callseq 5
	ld.shared.f32 	%f14, [%r133+-20];
	cvt.f64.f32 	%fd4, %f14;
	add.s32 	%r81, %r134, 3;
	st.local.u32 	[%rd2], %r81;
	st.local.f64 	[%rd2+8], %fd4;
	{ // callseq 6, 0
	.param .b64 param0;
	st.param.b64 	[param0], %rd56;
	.param .b64 param1;
	st.param.b64 	[param1], %rd19;
	.param .b32 retval0;
	call.uni (retval0), 
	vprintf, 
	(
	param0, 
	param1
	);
	ld.param.b32 	%r82, [retval0];
	} // callseq 6
	ld.shared.f32 	%f15, [%r133+-16];
	cvt.f64.f32 	%fd5, %f15;
	add.s32 	%r84, %r134, 4;
	st.local.u32 	[%rd2], %r84;
	st.local.f64 	[%rd2+8], %fd5;
	{ // callseq 7, 0
	.param .b64 param0;
	st.param.b64 	[param0], %rd56;
	.param .b64 param1;
	st.param.b64 	[param1], %rd19;
	.param .b32 retval0;
	call.uni (retval0), 
	vprintf, 
	(
	param0, 
	param1
	);
	ld.param.b32 	%r85, [retval0];
	} // callseq 7
	ld.shared.f32 	%f16, [%r133+-12];
	cvt.f64.f32 	%fd6, %f16;
	add.s32 	%r87, %r134, 5;
	st.local.u32 	[%rd2], %r87;
	st.local.f64 	[%rd2+8], %fd6;
	{ // callseq 8, 0
	.param .b64 param0;
	st.param.b64 	[param0], %rd56;
	.param .b64 param1;
	st.param.b64 	[param1], %rd19;
	.param .b32 retval0;
	call.uni (retval0), 
	vprintf, 
	(
	param0, 
	param1
	);
	ld.param.b32 	%r88, [retval0];
	} // callseq 8
	ld.shared.f32 	%f17, [%r133+-8];
	cvt.f64.f32 	%fd7, %f17;
	add.s32 	%r90, %r134, 6;
	st.local.u32 	[%rd2], %r90;
	st.local.f64 	[%rd2+8], %fd7;
	{ // callseq 9, 0
	.param .b64 param0;
	st.param.b64 	[param0], %rd56;
	.param .b64 param1;
	st.param.b64 	[param1], %rd19;
	.param .b32 retval0;
	call.uni (retval0), 
	vprintf, 
	(
	param0, 
	param1
	);
	ld.param.b32 	%r91, [retval0];
	} // callseq 9
	ld.shared.f32 	%f18, [%r133+-4];
	cvt.f64.f32 	%fd8, %f18;
	add.s32 	%r93, %r134, 7;
	st.local.u32 	[%rd2], %r93;
	st.local.f64 	[%rd2+8], %fd8;
	{ // callseq 10, 0
	.param .b64 param0;
	st.param.b64 	[param0], %rd56;
	.param .b64 param1;
	st.param.b64 	[param1], %rd19;
	.param .b32 retval0;
	call.uni (retval0), 
	vprintf, 
	(
	param0, 
	param1
	);
	ld.param.b32 	%r94, [retval0];
	} // callseq 10
	ld.shared.f32 	%f19, [%r133];
	cvt.f64.f32 	%fd9, %f19;
	add.s32 	%r96, %r134, 8;
	st.local.u32 	[%rd2], %r96;
	st.local.f64 	[%rd2+8], %fd9;
	{ // callseq 11, 0
	.param .b64 param0;
	st.param.b64 	[param0], %rd56;
	.param .b64 param1;
	st.param.b64 	[param1], %rd19;
	.param .b32 retval0;
	call.uni (retval0), 
	vprintf, 
	(
	param0, 
	param1
	);
	ld.param.b32 	%r97, [retval0];
	} // callseq 11
	ld.shared.f32 	%f20, [%r133+4];
	cvt.f64.f32 	%fd10, %f20;
	add.s32 	%r99, %r134, 9;
	st.local.u32 	[%rd2], %r99;
	st.local.f64 	[%rd2+8], %fd10;
	{ // callseq 12, 0
	.param .b64 param0;
	st.param.b64 	[param0], %rd56;
	.param .b64 param1;
	st.param.b64 	[param1], %rd19;
	.param .b32 retval0;
	call.uni (retval0), 
	vprintf, 
	(
	param0, 
	param1
	);
	ld.param.b32 	%r100, [retval0];
	} // callseq 12
	ld.shared.f32 	%f21, [%r133+8];
	cvt.f64.f32 	%fd11, %f21;
	add.s32 	%r102, %r134, 10;
	st.local.u32 	[%rd2], %r102;
	st.local.f64 	[%rd2+8], %fd11;
	{ // callseq 13, 0
	.param .b64 param0;
	st.param.b64 	[param0], %rd56;
	.param .b64 param1;
	st.param.b64 	[param1], %rd19;
	.param .b32 retval0;
	call.uni (retval0), 
	vprintf, 
	(
	param0, 
	param1
	);
	ld.param.b32 	%r103, [retval0];
	} // callseq 13
	ld.shared.f32 	%f22, [%r133+12];
	cvt.f64.f32 	%fd12, %f22;
	add.s32 	%r105, %r134, 11;
	st.local.u32 	[%rd2], %r105;
	st.local.f64 	[%rd2+8], %fd12;
	{ // callseq 14, 0
	.param .b64 param0;
	st.param.b64 	[param0], %rd56;
	.param .b64 param1;
	st.param.b64 	[param1], %rd19;
	.param .b32 retval0;
	call.uni (retval0), 
	vprintf, 
	(
	param0, 
	param1
	);
	ld.param.b32 	%r106, [retval0];
	} // callseq 14
	ld.shared.f32 	%f23, [%r133+16];
	cvt.f64.f32 	%fd13, %f23;
	add.s32 	%r108, %r134, 12;
	st.local.u32 	[%rd2], %r108;
	st.local.f64 	[%rd2+8], %fd13;
	{ // callseq 15, 0
	.param .b64 param0;
	st.param.b64 	[param0], %rd56;
	.param .b64 param1;
	st.param.b64 	[param1], %rd19;
	.param .b32 retval0;
	call.uni (retval0), 
	vprintf, 
	(
	param0, 
	param1
	);
	ld.param.b32 	%r109, [retval0];
	} // callseq 15
	ld.shared.f32 	%f24, [%r133+20];
	cvt.f64.f32 	%fd14, %f24;
	add.s32 	%r111, %r134, 13;
	st.local.u32 	[%rd2], %r111;
	st.local.f64 	[%rd2+8], %fd14;
	{ // callseq 16, 0
	.param .b64 param0;
	st.param.b64 	[param0], %rd56;
	.param .b64 param1;
	st.param.b64 	[param1], %rd19;
	.param .b32 retval0;
	call.uni (retval0), 
	vprintf, 
	(
	param0, 
	param1
	);
	ld.param.b32 	%r112, [retval0];
	} // callseq 16
	ld.shared.f32 	%f25, [%r133+24];
	cvt.f64.f32 	%fd15, %f25;
	add.s32 	%r114, %r134, 14;
	st.local.u32 	[%rd2], %r114;
	st.local.f64 	[%rd2+8], %fd15;
	{ // callseq 17, 0
	.param .b64 param0;
	st.param.b64 	[param0], %rd56;
	.param .b64 param1;
	st.param.b64 	[param1], %rd19;
	.param .b32 retval0;
	call.uni (retval0), 
	vprintf, 
	(
	param0, 
	param1
	);
	ld.param.b32 	%r115, [retval0];
	} // callseq 17
	ld.shared.f32 	%f26, [%r133+28];
	cvt.f64.f32 	%fd16, %f26;
	add.s32 	%r117, %r134, 15;
	st.local.u32 	[%rd2], %r117;
	st.local.f64 	[%rd2+8], %fd16;
	{ // callseq 18, 0
	.param .b64 param0;
	st.param.b64 	[param0], %rd56;
	.param .b64 param1;
	st.param.b64 	[param1], %rd19;
	.param .b32 retval0;
	call.uni (retval0), 
	vprintf, 
	(
	param0, 
	param1
	);
	ld.param.b32 	%r118, [retval0];
	} // callseq 18
	add.s32 	%r133, %r133, 64;
	add.s32 	%r134, %r134, 16;
	setp.ne.s32 	%p10, %r134, 64;
	@%p10 bra 	$L__BB0_12;
$L__BB0_13:
	ld.param.u64 	%rd70, [_Z22quantum_simulation_gpuPfS_S_S_S_S_S_S_mmmmmmmPmS0__param_2];
	ld.param.u64 	%rd69, [_Z22quantum_simulation_gpuPfS_S_S_S_S_S_S_mmmmmmmPmS0__param_0];
	cvta.to.global.u64 	%rd58, %rd14;
	cvta.to.global.u64 	%rd59, %rd13;
	cvta.to.global.u64 	%rd60, %rd12;
	cvta.to.global.u64 	%rd61, %rd70;
	cvta.to.global.u64 	%rd62, %rd10;
	cvta.to.global.u64 	%rd63, %rd69;
	bar.sync 	0;
	bar.warp.sync 	-1;
	bar.sync 	0;
	bar.sync 	0;
	bar.warp.sync 	-1;
	bar.sync 	0;
	bar.warp.sync 	-1;
	shl.b32 	%r120, %r5, 2;
	mov.u32 	%r121, _ZZ22quantum_simulation_gpuPfS_S_S_S_S_S_S_mmmmmmmPmS0_E8a_shared;
	add.s32 	%r122, %r121, %r120;
	ld.shared.f32 	%f27, [%r122];
	ld.shared.f32 	%f28, [%r122+4];
	bar.sync 	0;
	bar.warp.sync 	-1;
	ld.global.f32 	%f29, [%rd63];
	ld.global.f32 	%f30, [%rd63+8];
	mul.f32 	%f31, %f28, %f30;
	fma.rn.f32 	%f32, %f27, %f29, %f31;
	st.shared.f32 	[%r122], %f32;
	ld.global.f32 	%f33, [%rd63+4];
	ld.global.f32 	%f34, [%rd63+12];
	mul.f32 	%f35, %f28, %f34;
	fma.rn.f32 	%f36, %f27, %f33, %f35;
	st.shared.f32 	[%r122+4], %f36;
	bar.sync 	0;
	bar.warp.sync 	-1;
	ld.shared.f32 	%f37, [%r122];
	ld.shared.f32 	%f38, [%r122+4];
	bar.sync 	0;
	bar.warp.sync 	-1;
	ld.global.f32 	%f39, [%rd62];
	ld.global.f32 	%f40, [%rd62+8];
	mul.f32 	%f41, %f38, %f40;
	fma.rn.f32 	%f42, %f37, %f39, %f41;
	st.shared.f32 	[%r122], %f42;
	ld.global.f32 	%f43, [%rd62+4];
	ld.global.f32 	%f44, [%rd62+12];
	mul.f32 	%f45, %f38, %f44;
	fma.rn.f32 	%f46, %f37, %f43, %f45;
	st.shared.f32 	[%r122+4], %f46;
	bar.sync 	0;
	bar.warp.sync 	-1;
	ld.shared.f32 	%f47, [%r122];
	ld.shared.f32 	%f48, [%r122+4];
	bar.sync 	0;
	bar.warp.sync 	-1;
	ld.global.f32 	%f49, [%rd61];
	ld.global.f32 	%f50, [%rd61+8];
	mul.f32 	%f51, %f48, %f50;
	fma.rn.f32 	%f52, %f47, %f49, %f51;
	st.shared.f32 	[%r122], %f52;
	ld.global.f32 	%f53, [%rd61+4];
	ld.global.f32 	%f54, [%rd61+12];
	mul.f32 	%f55, %f48, %f54;
	fma.rn.f32 	%f56, %f47, %f53, %f55;
	st.shared.f32 	[%r122+4], %f56;
	bar.sync 	0;
	bar.warp.sync 	-1;
	ld.shared.f32 	%f57, [%r122];
	ld.shared.f32 	%f58, [%r122+4];
	bar.sync 	0;
	bar.warp.sync 	-1;
	ld.global.f32 	%f59, [%rd60];
	ld.global.f32 	%f60, [%rd60+8];
	mul.f32 	%f61, %f58, %f60;
	fma.rn.f32 	%f62, %f57, %f59, %f61;
	st.shared.f32 	[%r122], %f62;
	ld.global.f32 	%f63, [%rd60+4];
	ld.global.f32 	%f64, [%rd60+12];
	mul.f32 	%f65, %f58, %f64;
	fma.rn.f32 	%f66, %f57, %f63, %f65;
	st.shared.f32 	[%r122+4], %f66;
	bar.sync 	0;
	bar.warp.sync 	-1;
	ld.shared.f32 	%f67, [%r122];
	ld.shared.f32 	%f68, [%r122+4];
	bar.sync 	0;
	bar.warp.sync 	-1;
	ld.global.f32 	%f69, [%rd59];
	ld.global.f32 	%f70, [%rd59+8];
	mul.f32 	%f71, %f68, %f70;
	fma.rn.f32 	%f72, %f67, %f69, %f71;
	st.shared.f32 	[%r122], %f72;
	ld.global.f32 	%f73, [%rd59+4];
	ld.global.f32 	%f74, [%rd59+12];
	mul.f32 	%f75, %f68, %f74;
	fma.rn.f32 	%f76, %f67, %f73, %f75;
	st.shared.f32 	[%r122+4], %f76;
	bar.sync 	0;
	bar.warp.sync 	-1;
	ld.shared.f32 	%f77, [%r122];
	ld.shared.f32 	%f78, [%r122+4];
	bar.sync 	0;
	bar.warp.sync 	-1;
	ld.global.f32 	%f79, [%rd58];
	ld.global.f32 	%f80, [%rd58+8];
	mul.f32 	%f81, %f78, %f80;
	fma.rn.f32 	%f82, %f77, %f79, %f81;
	st.shared.f32 	[%r122], %f82;
	ld.global.f32 	%f83, [%rd58+4];
	ld.global.f32 	%f84, [%rd58+12];
	mul.f32 	%f85, %f78, %f84;
	fma.rn.f32 	%f86, %f77, %f83, %f85;
	st.shared.f32 	[%r122+4], %f86;
	bar.sync 	0;
	bar.warp.sync 	-1;
	bar.sync 	0;
	bar.warp.sync 	-1;
	ld.shared.f32 	%f87, [%r122];
	shl.b32 	%r123, %r4, 1;
	cvt.s64.s32 	%rd64, %r123;
	add.s64 	%rd65, %rd71, %rd64;
	cvta.to.global.u64 	%rd66, %rd15;
	shl.b64 	%rd67, %rd65, 2;
	add.s64 	%rd68, %rd66, %rd67;
	st.global.f32 	[%rd68], %f87;
	ld.shared.f32 	%f88, [%r122+4];
	st.global.f32 	[%rd68+4], %f88;
	bar.sync 	0;
	bar.warp.sync 	-1;
$L__BB0_14:
	ret;

}


// ===== COMPILED SASS (sm_100) =====

	.target	sm_100

	.elftype	@"ET_EXEC"


//--------------------- .note.nv.tkinfo           --------------------------
	.section	.note.nv.tkinfo,"",@"SHT_NOTE"
	.sectionflags	@"SHF_NOTE_NV_TKINFO"
	.tkinfo
        /*0018*/ 	.word	0x00000002
        /*0030*/ 	.string	""
        /*0030*/ 	.string	"ptxas"
        /*0030*/ 	.string	"Cuda compilation tools, release 13.0, V13.0.88"
        /*0030*/ 	.string	"Build cuda_13.0.r13.0/compiler.36424714_0"
        /*0030*/ 	.string	"-arch sm_100 -m 64 "



//--------------------- .note.nv.cuinfo           --------------------------
	.section	.note.nv.cuinfo,"",@"SHT_NOTE"
	.sectionflags	@"SHF_NOTE_NV_CUINFO"
        /*0018*/ 	.short	0x0002
        /*001a*/ 	.short	0x0064
        /*001c*/ 	.short	0x0082
	.zero		2


//--------------------- .nv.info                  --------------------------
	.section	.nv.info,"",@"SHT_CUDA_INFO"
	.align	4


	//----- nvinfo : EIATTR_REGCOUNT
	.align		4
        /*0000*/ 	.byte	0x04, 0x2f
        /*0002*/ 	.short	(.L_5 - .L_4)
	.align		4
.L_4:
        /*0004*/ 	.word	index@(_Z22quantum_simulation_gpuPfS_S_S_S_S_S_S_mmmmmmmPmS0_)
        /*0008*/ 	.word	0x00000020


	//----- nvinfo : EIATTR_FRAME_SIZE
	.align		4
.L_5:
        /*000c*/ 	.byte	0x04, 0x11
        /*000e*/ 	.short	(.L_7 - .L_6)
	.align		4
.L_6:
        /*0010*/ 	.word	index@(_Z22quantum_simulation_gpuPfS_S_S_S_S_S_S_mmmmmmmPmS0_)
        /*0014*/ 	.word	0x00000010


	//----- nvinfo : EIATTR_MIN_STACK_SIZE
	.align		4
.L_7:
        /*0018*/ 	.byte	0x04, 0x12
        /*001a*/ 	.short	(.L_9 - .L_8)
	.align		4
.L_8:
        /*001c*/ 	.word	index@(_Z22quantum_simulation_gpuPfS_S_S_S_S_S_S_mmmmmmmPmS0_)
        /*0020*/ 	.word	0x00000010
.L_9:


//--------------------- .nv.compat                --------------------------
	.section	.nv.compat,"",@"SHT_CUDA_COMPAT_INFO"
	.align	4
        /*0000*/ 	.byte	0x02, 0x09, 0x00, 0x00, 0x02, 0x02, 0x01, 0x00, 0x02, 0x05, 0x05, 0x00, 0x03, 0x07, 0x01, 0x01
        /*0010*/ 	.byte	0x02, 0x03, 0x00, 0x00, 0x02, 0x06, 0x01, 0x00, 0x04, 0x0b, 0x08, 0x00, 0x09, 0x00, 0x00, 0x00
        /*0020*/ 	.byte	0x00, 0x00, 0x00, 0x00


//--------------------- .nv.info._Z22quantum_simulation_gpuPfS_S_S_S_S_S_S_mmmmmmmPmS0_ --------------------------
	.section	.nv.info._Z22quantum_simulation_gpuPfS_S_S_S_S_S_S_mmmmmmmPmS0_,"",@"SHT_CUDA_INFO"
	.sectionflags	@""
	.align	4


	//----- nvinfo : EIATTR_CUDA_API_VERSION
	.align		4
        /*0000*/ 	.byte	0x04, 0x37
        /*0002*/ 	.short	(.L_11 - .L_10)
.L_10:
        /*0004*/ 	.word	0x00000082


	//----- nvinfo : EIATTR_KPARAM_INFO
	.align		4
.L_11:
        /*0008*/ 	.byte	0x04, 0x17
        /*000a*/ 	.short	(.L_13 - .L_12)
.L_12:
        /*000c*/ 	.word	0x00000000
        /*0010*/ 	.short	0x0010
        /*0012*/ 	.short	0x0080
        /*0014*/ 	.byte	0x00, 0xf5, 0x21, 0x00


	//----- nvinfo : EIATTR_KPARAM_INFO
	.align		4
.L_13:
        /*0018*/ 	.byte	0x04, 0x17
        /*001a*/ 	.short	(.L_15 - .L_14)
.L_14:
        /*001c*/ 	.word	0x00000000
        /*0020*/ 	.short	0x000f
        /*0022*/ 	.short	0x0078
        /*0024*/ 	.byte	0x00, 0xf5, 0x21, 0x00


	//----- nvinfo : EIATTR_KPARAM_INFO
	.align		4
.L_15:
        /*0028*/ 	.byte	0x04, 0x17
        /*002a*/ 	.short	(.L_17 - .L_16)
.L_16:
        /*002c*/ 	.word	0x00000000
        /*0030*/ 	.short	0x000e
        /*0032*/ 	.short	0x0070
        /*0034*/ 	.byte	0x00, 0xf0, 0x21, 0x00


	//----- nvinfo : EIATTR_KPARAM_INFO
	.align		4
.L_17:
        /*0038*/ 	.byte	0x04, 0x17
        /*003a*/ 	.short	(.L_19 - .L_18)
.L_18:
        /*003c*/ 	.word	0x00000000
        /*0040*/ 	.short	0x000d
        /*0042*/ 	.short	0x0068
        /*0044*/ 	.byte	0x00, 0xf0, 0x21, 0x00


	//----- nvinfo : EIATTR_KPARAM_INFO
	.align		4
.L_19:
        /*0048*/ 	.byte	0x04, 0x17
        /*004a*/ 	.short	(.L_21 - .L_20)
.L_20:
        /*004c*/ 	.word	0x00000000
        /*0050*/ 	.short	0x000c
        /*0052*/ 	.short	0x0060
        /*0054*/ 	.byte	0x00, 0xf0, 0x21, 0x00


	//----- nvinfo : EIATTR_KPARAM_INFO
	.align		4
.L_21:
        /*0058*/ 	.byte	0x04, 0x17
        /*005a*/ 	.short	(.L_23 - .L_22)
.L_22:
        /*005c*/ 	.word	0x00000000
        /*0060*/ 	.short	0x000b
        /*0062*/ 	.short	0x0058
        /*0064*/ 	.byte	0x00, 0xf0, 0x21, 0x00


	//----- nvinfo : EIATTR_KPARAM_INFO
	.align		4
.L_23:
        /*0068*/ 	.byte	0x04, 0x17
        /*006a*/ 	.short	(.L_25 - .L_24)
.L_24:
        /*006c*/ 	.word	0x00000000
        /*0070*/ 	.short	0x000a
        /*0072*/ 	.short	0x0050
        /*0074*/ 	.byte	0x00, 0xf0, 0x21, 0x00


	//----- nvinfo : EIATTR_KPARAM_INFO
	.align		4
.L_25:
        /*0078*/ 	.byte	0x04, 0x17
        /*007a*/ 	.short	(.L_27 - .L_26)
.L_26:
        /*007c*/ 	.word	0x00000000
        /*0080*/ 	.short	0x0009
        /*0082*/ 	.short	0x0048
        /*0084*/ 	.byte	0x00, 0xf0, 0x21, 0x00


	//----- nvinfo : EIATTR_KPARAM_INFO
	.align		4
.L_27:
        /*0088*/ 	.byte	0x04, 0x17
        /*008a*/ 	.short	(.L_29 - .L_28)
.L_28:
        /*008c*/ 	.word	0x00000000
        /*0090*/ 	.short	0x0008
        /*0092*/ 	.short	0x0040
        /*0094*/ 	.byte	0x00, 0xf0, 0x21, 0x00


	//----- nvinfo : EIATTR_KPARAM_INFO
	.align		4
.L_29:
        /*0098*/ 	.byte	0x04, 0x17
        /*009a*/ 	.short	(.L_31 - .L_30)
.L_30:
        /*009c*/ 	.word	0x00000000
        /*00a0*/ 	.short	0x0007
        /*00a2*/ 	.short	0x0038
        /*00a4*/ 	.byte	0x00, 0xf5, 0x21, 0x00


	//----- nvinfo : EIATTR_KPARAM_INFO
	.align		4
.L_31:
        /*00a8*/ 	.byte	0x04, 0x17
        /*00aa*/ 	.short	(.L_33 - .L_32)
.L_32:
        /*00ac*/ 	.word	0x00000000
        /*00b0*/ 	.short	0x0006
        /*00b2*/ 	.short	0x0030
        /*00b4*/ 	.byte	0x00, 0xf5, 0x21, 0x00


	//----- nvinfo : EIATTR_KPARAM_INFO
	.align		4
.L_33:
        /*00b8*/ 	.byte	0x04, 0x17
        /*00ba*/ 	.short	(.L_35 - .L_34)
.L_34:
        /*00bc*/ 	.word	0x00000000
        /*00c0*/ 	.short	0x0005
        /*00c2*/ 	.short	0x0028
        /*00c4*/ 	.byte	0x00, 0xf5, 0x21, 0x00


	//----- nvinfo : EIATTR_KPARAM_INFO
	.align		4
.L_35:
        /*00c8*/ 	.byte	0x04, 0x17
        /*00ca*/ 	.short	(.L_37 - .L_36)
.L_36:
        /*00cc*/ 	.word	0x00000000
        /*00d0*/ 	.short	0x0004
        /*00d2*/ 	.short	0x0020
        /*00d4*/ 	.byte	0x00, 0xf5, 0x21, 0x00


	//----- nvinfo : EIATTR_KPARAM_INFO
	.align		4
.L_37:
        /*00d8*/ 	.byte	0x04, 0x17
        /*00da*/ 	.short	(.L_39 - .L_38)
.L_38:
        /*00dc*/ 	.word	0x00000000
        /*00e0*/ 	.short	0x0003
        /*00e2*/ 	.short	0x0018
        /*00e4*/ 	.byte	0x00, 0xf5, 0x21, 0x00


	//----- nvinfo : EIATTR_KPARAM_INFO
	.align		4
.L_39:
        /*00e8*/ 	.byte	0x04, 0x17
        /*00ea*/ 	.short	(.L_41 - .L_40)
.L_40:
        /*00ec*/ 	.word	0x00000000
        /*00f0*/ 	.short	0x0002
        /*00f2*/ 	.short	0x0010
        /*00f4*/ 	.byte	0x00, 0xf5, 0x21, 0x00


	//----- nvinfo : EIATTR_KPARAM_INFO
	.align		4
.L_41:
        /*00f8*/ 	.byte	0x04, 0x17
        /*00fa*/ 	.short	(.L_43 - .L_42)
.L_42:
        /*00fc*/ 	.word	0x00000000
        /*0100*/ 	.short	0x0001
        /*0102*/ 	.short	0x0008
        /*0104*/ 	.byte	0x00, 0xf5, 0x21, 0x00


	//----- nvinfo : EIATTR_KPARAM_INFO
	.align		4
.L_43:
        /*0108*/ 	.byte	0x04, 0x17
        /*010a*/ 	.short	(.L_45 - .L_44)
.L_44:
        /*010c*/ 	.word	0x00000000
        /*0110*/ 	.short	0x0000
        /*0112*/ 	.short	0x0000
        /*0114*/ 	.byte	0x00, 0xf5, 0x21, 0x00


	//----- nvinfo : EIATTR_SPARSE_MMA_MASK
	.align		4
.L_45:
        /*0118*/ 	.byte	0x03, 0x50
        /*011a*/ 	.short	0x0000


	//----- nvinfo : EIATTR_MAXREG_COUNT
	.align		4
        /*011c*/ 	.byte	0x03, 0x1b
        /*011e*/ 	.short	0x00ff


	//----- nvinfo : EIATTR_NUM_BARRIERS
	.align		4
        /*0120*/ 	.byte	0x02, 0x4c
        /*0122*/ 	.byte	0x01
	.zero		1


	//----- nvinfo : EIATTR_EXTERNS
	.align		4
        /*0124*/ 	.byte	0x04, 0x0f
        /*0126*/ 	.short	(.L_47 - .L_46)


	//   ....[0]....
	.align		4
.L_46:
        /*0128*/ 	.word	index@(vprintf)


	//----- nvinfo : EIATTR_MERCURY_ISA_VERSION
	.align		4
.L_47:
        /*012c*/ 	.byte	0x03, 0x5f
        /*012e*/ 	.short	0x0101


	//----- nvinfo : EIATTR_COOP_GROUP_MASK_REGIDS
	.align		4
        /*0130*/ 	.byte	0x04, 0x29
        /*0132*/ 	.short	(.L_49 - .L_48)


	//   ....[0]....
.L_48:
        /*0134*/ 	.word	0xffffffff


	//   ....[1]....
        /*0138*/ 	.word	0xffffffff


	//   ....[2]....
        /*013c*/ 	.word	0xffffffff


	//   ....[3]....
        /*0140*/ 	.word	0xffffffff


	//   ....[4]....
        /*0144*/ 	.word	0xffffffff


	//   ....[5]....
        /*0148*/ 	.word	0xffffffff


	//   ....[6]....
        /*014c*/ 	.word	0xffffffff


	//   ....[7]....
        /*0150*/ 	.word	0xffffffff


	//   ....[8]....
        /*0154*/ 	.word	0xffffffff


	//   ....[9]....
        /*0158*/ 	.word	0xffffffff


	//   ....[10]....
        /*015c*/ 	.word	0xffffffff


	//   ....[11]....
        /*0160*/ 	.word	0xffffffff


	//   ....[12]....
        /*0164*/ 	.word	0xffffffff


	//   ....[13]....
        /*0168*/ 	.word	0xffffffff


	//   ....[14]....
        /*016c*/ 	.word	0xffffffff


	//   ....[15]....
        /*0170*/ 	.word	0xffffffff


	//   ....[16]....
        /*0174*/ 	.word	0xffffffff


	//   ....[17]....
        /*0178*/ 	.word	0xffffffff


	//----- nvinfo : EIATTR_COOP_GROUP_INSTR_OFFSETS
	.align		4
.L_49:
        /*017c*/ 	.byte	0x04, 0x28
        /*017e*/ 	.short	(.L_51 - .L_50)


	//   ....[0]....
.L_50:
        /*0180*/ 	.word	0x00000c20


	//   ....[1]....
        /*0184*/ 	.word	0x00001ac0


	//   ....[2]....
        /*0188*/ 	.word	0x00001b10


	//   ....[3]....
        /*018c*/ 	.word	0x00001b30


	//   ....[4]....
        /*0190*/ 	.word	0x00001b60


	//   ....[5]....
        /*0194*/ 	.word	0x00001ca0


	//   ....[6]....
        /*0198*/ 	.word	0x00001cd0


	//   ....[7]....
        /*019c*/ 	.word	0x00001e10


	//   ....[8]....
        /*01a0*/ 	.word	0x00001e40


	//   ....[9]....
        /*01a4*/ 	.word	0x00001f80


	//   ....[10]....
        /*01a8*/ 	.word	0x00001fb0


	//   ....[11]....
        /*01ac*/ 	.word	0x000020f0


	//   ....[12]....
        /*01b0*/ 	.word	0x00002120


	//   ....[13]....
        /*01b4*/ 	.word	0x00002260


	//   ....[14]....
        /*01b8*/ 	.word	0x00002290


	//   ....[15]....
        /*01bc*/ 	.word	0x000023e0


	//   ....[16]....
        /*01c0*/ 	.word	0x00002400


	//   ....[17]....
        /*01c4*/ 	.word	0x00002450


	//----- nvinfo : EIATTR_VRC_CTA_INIT_COUNT
	.align		4
.L_51:
        /*01c8*/ 	.byte	0x02, 0x4a
	.zero		1
	.zero		1


	//----- nvinfo : EIATTR_SYSCALL_OFFSETS
	.align		4
        /*01cc*/ 	.byte	0x04, 0x46
        /*01ce*/ 	.short	(.L_53 - .L_52)


	//   ....[0]....
.L_52:
        /*01d0*/ 	.word	0x000001b0


	//   ....[1]....
        /*01d4*/ 	.word	0x00000320


	//   ....[2]....
        /*01d8*/ 	.word	0x000003d0


	//   ....[3]....
        /*01dc*/ 	.word	0x00000d60


	//   ....[4]....
        /*01e0*/ 	.word	0x00000e30


	//   ....[5]....
        /*01e4*/ 	.word	0x00000f00


	//   ....[6]....
        /*01e8*/ 	.word	0x00000fd0


	//   ....[7]....
        /*01ec*/ 	.word	0x000010a0


	//   ....[8]....
        /*01f0*/ 	.word	0x00001170


	//   ....[9]....
        /*01f4*/ 	.word	0x00001240


	//   ....[10]....
        /*01f8*/ 	.word	0x00001310


	//   ....[11]....
        /*01fc*/ 	.word	0x000013e0


	//   ....[12]....
        /*0200*/ 	.word	0x000014b0


	//   ....[13]....
        /*0204*/ 	.word	0x00001580


	//   ....[14]....
        /*0208*/ 	.word	0x00001650


	//   ....[15]....
        /*020c*/ 	.word	0x00001720


	//   ....[16]....
        /*0210*/ 	.word	0x000017f0


	//   ....[17]....
        /*0214*/ 	.word	0x000018c0


	//   ....[18]....
        /*0218*/ 	.word	0x00001990


	//----- nvinfo : EIATTR_EXIT_INSTR_OFFSETS
	.align		4
.L_53:
        /*021c*/ 	.byte	0x04, 0x1c
        /*021e*/ 	.short	(.L_55 - .L_54)


	//   ....[0]....
.L_54:
        /*0220*/ 	.word	0x00000100


	//   ....[1]....
        /*0224*/ 	.word	0x00002460


	//----- nvinfo : EIATTR_CRS_STACK_SIZE
	.align		4
.L_55:
        /*0228*/ 	.byte	0x04, 0x1e
        /*022a*/ 	.short	(.L_57 - .L_56)
.L_56:
        /*022c*/ 	.word	0x00000000


	//----- nvinfo : EIATTR_CBANK_PARAM_SIZE
	.align		4
.L_57:
        /*0230*/ 	.byte	0x03, 0x19
        /*0232*/ 	.short	0x0088


	//----- nvinfo : EIATTR_PARAM_CBANK
	.align		4
        /*0234*/ 	.byte	0x04, 0x0a
        /*0236*/ 	.short	(.L_59 - .L_58)
	.align		4
.L_58:
        /*0238*/ 	.word	index@(.nv.constant0._Z22quantum_simulation_gpuPfS_S_S_S_S_S_S_mmmmmmmPmS0_)
        /*023c*/ 	.short	0x0380
        /*023e*/ 	.short	0x0088


	//----- nvinfo : EIATTR_SW_WAR
	.align		4
.L_59:
        /*0240*/ 	.byte	0x04, 0x36
        /*0242*/ 	.short	(.L_61 - .L_60)
.L_60:
        /*0244*/ 	.word	0x00000008
.L_61:


//--------------------- .nv.callgraph             --------------------------
	.section	.nv.callgraph,"",@"SHT_CUDA_CALLGRAPH"
	.align	4
	.sectionentsize	8
	.align		4
        /*0000*/ 	.word	0x00000000
	.align		4
        /*0004*/ 	.word	0xffffffff
	.align		4
        /*0008*/ 	.word	index@(_Z22quantum_simulation_gpuPfS_S_S_S_S_S_S_mmmmmmmPmS0_)
	.align		4
        /*000c*/ 	.word	index@(vprintf)
	.align		4
        /*0010*/ 	.word	0x00000000
	.align		4
        /*0014*/ 	.word	0xfffffffe
	.align		4
        /*0018*/ 	.word	0x00000000
	.align		4
        /*001c*/ 	.word	0xfffffffd
	.align		4
        /*0020*/ 	.word	0x00000000
	.align		4
        /*0024*/ 	.word	0xfffffffc


//--------------------- .nv.constant4             --------------------------
	.section	.nv.constant4,"a",@progbits
	.align	8
	.align		8
.nv.constant4:
        /*0000*/ 	.dword	vprintf
	.align		8
        /*0008*/ 	.dword	$str
	.align		8
        /*0010*/ 	.dword	$str$1
	.align		8
        /*0018*/ 	.dword	$str$2
	.align		8
        /*0020*/ 	.dword	$str$3


//--------------------- .text._Z22quantum_simulation_gpuPfS_S_S_S_S_S_S_mmmmmmmPmS0_ --------------------------
	.section	.text._Z22quantum_simulation_gpuPfS_S_S_S_S_S_S_mmmmmmmPmS0_,"ax",@progbits
	.align	128
        .global         _Z22quantum_simulation_gpuPfS_S_S_S_S_S_S_mmmmmmmPmS0_
        .type           _Z22quantum_simulation_gpuPfS_S_S_S_S_S_S_mmmmmmmPmS0_,@function
        .size           _Z22quantum_simulation_gpuPfS_S_S_S_S_S_S_mmmmmmmPmS0_,(.L_x_27 - _Z22quantum_simulation_gpuPfS_S_S_S_S_S_S_mmmmmmmPmS0_)
        .other          _Z22quantum_simulation_gpuPfS_S_S_S_S_S_S_mmmmmmmPmS0_,@"STO_CUDA_ENTRY STV_DEFAULT"
_Z22quantum_simulation_gpuPfS_S_S_S_S_S_S_mmmmmmmPmS0_:
.text._Z22quantum_simulation_gpuPfS_S_S_S_S_S_S_mmmmmmmPmS0_:
[----:B------:R-:W0:Y:S01]  /*0000*/  LDC R1, c[0x0][0x37c] ;  /* 0x0000df00ff017b82 */ /* 0x000e220000000800 */
[----:B------:R-:W1:Y:S01]  /*0010*/  S2R R28, SR_CTAID.X ;  /* 0x00000000001c7919 */ /* 0x000e620000002500 */
[----:B------:R-:W2:Y:S06]  /*0020*/  LDCU UR5, c[0x0][0x2fc] ;  /* 0x00005f80ff0577ac */ /* 0x000eac0008000800 */
[----:B------:R-:W1:Y:S01]  /*0030*/  LDC R23, c[0x0][0x360] ;  /* 0x0000d800ff177b82 */ /* 0x000e620000000800 */
[----:B0-----:R-:W-:Y:S01]  /*0040*/  VIADD R1, R1, 0xfffffff0 ;  /* 0xfffffff001017836 */ /* 0x001fe20000000000 */
[----:B------:R-:W1:Y:S01]  /*0050*/  S2R R26, SR_TID.X ;  /* 0x00000000001a7919 */ /* 0x000e620000002100 */
[----:B------:R-:W0:Y:S05]  /*0060*/  LDCU UR4, c[0x0][0x2f8] ;  /* 0x00005f00ff0477ac */ /* 0x000e2a0008000800 */
[----:B------:R-:W3:Y:S01]  /*0070*/  LDC.64 R10, c[0x0][0x3f0] ;  /* 0x0000fc00ff0a7b82 */ /* 0x000ee20000000a00 */
[----:B0-----:R-:W-:-:S05]  /*0080*/  IADD3 R2, P1, PT, R1, UR4, RZ ;  /* 0x0000000401027c10 */ /* 0x001fca000ff3e0ff */
[----:B--2---:R-:W-:Y:S01]  /*0090*/  IMAD.X R22, RZ, RZ, UR5, P1 ;  /* 0x00000005ff167e24 */ /* 0x004fe200088e06ff */
[--C-:B---3--:R-:W-:Y:S01]  /*00a0*/  SHF.R.U64 R3, R10, 0x1, R11.reuse ;  /* 0x000000010a037819 */ /* 0x108fe2000000120b */
[----:B-1----:R-:W-:Y:S01]  /*00b0*/  IMAD R24, R23, R28, R26 ;  /* 0x0000001c17187224 */ /* 0x002fe200078e021a */
[----:B------:R-:W-:-:S04]  /*00c0*/  SHF.R.U32.HI R5, RZ, 0x1, R11 ;  /* 0x00000001ff057819 */ /* 0x000fc8000001160b */
[----:B------:R-:W-:Y:S02]  /*00d0*/  ISETP.GT.U32.AND P0, PT, R3, R24, PT ;  /* 0x000000180300720c */ /* 0x000fe40003f04070 */
[----:B------:R-:W-:-:S04]  /*00e0*/  SHF.R.S32.HI R0, RZ, 0x1f, R24 ;  /* 0x0000001fff007819 */ /* 0x000fc80000011418 */
[----:B------:R-:W-:-:S13]  /*00f0*/  ISETP.GT.U32.AND.EX P0, PT, R5, R0, PT, P0 ;  /* 0x000000000500720c */ /* 0x000fda0003f04100 */
[----:B------:R-:W-:Y:S05]  /*0100*/  @!P0 EXIT ;  /* 0x000000000000894d */ /* 0x000fea0003800000 */
[----:B------:R-:W-:Y:S01]  /*0110*/  SHF.R.U64 R10, R10, 0x6, R11 ;  /* 0x000000060a0a7819 */ /* 0x000fe2000000120b */
[----:B------:R-:W0:Y:S01]  /*0120*/  LDCU.64 UR4, c[0x4][0x8] ;  /* 0x01000100ff0477ac */ /* 0x000e220008000a00 */
[----:B------:R-:W-:Y:S01]  /*0130*/  MOV R0, 0x0 ;  /* 0x0000000000007802 */ /* 0x000fe20000000f00 */
[----:B------:R-:W-:Y:S02]  /*0140*/  IMAD.MOV.U32 R6, RZ, RZ, R2 ;  /* 0x000000ffff067224 */ /* 0x000fe400078e0002 */
[----:B------:R1:W-:Y:S01]  /*0150*/  STL [R1], R10 ;  /* 0x0000000a01007387 */ /* 0x0003e20000100800 */
[----:B------:R1:W2:Y:S01]  /*0160*/  LDC.64 R8, c[0x4][R0] ;  /* 0x0100000000087b82 */ /* 0x0002a20000000a00 */
[----:B------:R-:W-:Y:S02]  /*0170*/  IMAD.MOV.U32 R7, RZ, RZ, R22 ;  /* 0x000000ffff077224 */ /* 0x000fe400078e0016 */
[----:B0-----:R-:W-:Y:S02]  /*0180*/  IMAD.U32 R4, RZ, RZ, UR4 ;  /* 0x00000004ff047e24 */ /* 0x001fe4000f8e00ff */
[----:B-1----:R-:W-:-:S07]  /*0190*/  IMAD.U32 R5, RZ, RZ, UR5 ;  /* 0x00000005ff057e24 */ /* 0x002fce000f8e00ff */
[----:B------:R-:W-:-:S07]  /*01a0*/  LEPC R20, `(.L_x_0) ;  /* 0x000000001014794e */ /* 0x000fce0000000000 */
[----:B--2---:R-:W-:Y:S05]  /*01b0*/  CALL.ABS.NOINC R8 ;  /* 0x0000000008007343 */ /* 0x004fea0003c00000 */
.L_x_0:
[----:B------:R-:W-:Y:S01]  /*01c0*/  ISETP.NE.AND P0, PT, R28, RZ, PT ;  /* 0x000000ff1c00720c */ /* 0x000fe20003f05270 */
[----:B------:R-:W0:-:S12]  /*01d0*/  LDC.64 R16, c[0x0][0x358] ;  /* 0x0000d600ff107b82 */ /* 0x000e180000000a00 */
[----:B------:R-:W1:Y:S01]  /*01e0*/  @P0 LDC.64 R10, c[0x0][0x400] ;  /* 0x00010000ff0a0b82 */ /* 0x000e620000000a00 */
[----:B------:R-:W-:Y:S01]  /*01f0*/  @P0 VIADD R3, R28, 0xffffffff ;  /* 0xffffffff1c030836 */ /* 0x000fe20000000000 */
[----:B0-----:R-:W-:Y:S02]  /*0200*/  @P0 R2UR UR4, R16 ;  /* 0x00000000100402ca */ /* 0x001fe400000e0000 */
[----:B------:R-:W-:Y:S01]  /*0210*/  @P0 R2UR UR5, R17 ;  /* 0x00000000110502ca */ /* 0x000fe200000e0000 */
[----:B-1----:R-:W-:-:S12]  /*0220*/  @P0 IMAD.WIDE.U32 R10, R3, 0x8, R10 ;  /* 0x00000008030a0825 */ /* 0x002fd800078e000a */
[----:B------:R-:W2:Y:S01]  /*0230*/  @P0 LDG.E R10, desc[UR4][R10.64] ;  /* 0x000000040a0a0981 */ /* 0x000ea2000c1e1900 */
[----:B------:R-:W-:Y:S01]  /*0240*/  MOV R25, 0x0 ;  /* 0x0000000000197802 */ /* 0x000fe20000000f00 */
[----:B------:R-:W0:Y:S01]  /*0250*/  LDCU.64 UR4, c[0x4][0x10] ;  /* 0x01000200ff0477ac */ /* 0x000e220008000a00 */
[----:B------:R-:W-:Y:S01]  /*0260*/  @P0 IMAD.MOV.U32 R3, RZ, RZ, 0x1 ;  /* 0x00000001ff030424 */ /* 0x000fe200078e00ff */
[----:B------:R1:W-:Y:S01]  /*0270*/  STL [R1], R28 ;  /* 0x0000001c01007387 */ /* 0x0003e20000100800 */
[----:B------:R1:W3:Y:S01]  /*0280*/  LDC.64 R8, c[0x4][R25] ;  /* 0x0100000019087b82 */ /* 0x0002e20000000a00 */
[----:B------:R-:W-:Y:S01]  /*0290*/  CS2R R18, SRZ ;  /* 0x0000000000127805 */ /* 0x000fe2000001ff00 */
[----:B------:R-:W-:Y:S02]  /*02a0*/  IMAD.MOV.U32 R6, RZ, RZ, R2 ;  /* 0x000000ffff067224 */ /* 0x000fe400078e0002 */
[----:B------:R-:W-:Y:S02]  /*02b0*/  IMAD.MOV.U32 R7, RZ, RZ, R22 ;  /* 0x000000ffff077224 */ /* 0x000fe400078e0016 */
[----:B0-----:R-:W-:-:S02]  /*02c0*/  IMAD.U32 R4, RZ, RZ, UR4 ;  /* 0x00000004ff047e24 */ /* 0x001fc4000f8e00ff */
[----:B------:R-:W-:Y:S01]  /*02d0*/  IMAD.U32 R5, RZ, RZ, UR5 ;  /* 0x00000005ff057e24 */ /* 0x000fe2000f8e00ff */
[----:B--2---:R-:W-:-:S04]  /*02e0*/  @P0 SHF.L.U32 R3, R3, R10, RZ ;  /* 0x0000000a03030219 */ /* 0x004fc800000006ff */
[----:B------:R-:W-:Y:S02]  /*02f0*/  @P0 SHF.R.S32.HI R19, RZ, 0x1f, R3 ;  /* 0x0000001fff130819 */ /* 0x000fe40000011403 */
[----:B-1-3--:R-:W-:-:S07]  /*0300*/  @P0 MOV R18, R3 ;  /* 0x0000000300120202 */ /* 0x00afce0000000f00 */
[----:B------:R-:W-:-:S07]  /*0310*/  LEPC R20, `(.L_x_1) ;  /* 0x000000001014794e */ /* 0x000fce0000000000 */
[----:B------:R-:W-:Y:S05]  /*0320*/  CALL.ABS.NOINC R8 ;  /* 0x0000000008007343 */ /* 0x000fea0003c00000 */
.L_x_1:
[----:B------:R-:W-:Y:S01]  /*0330*/  IMAD.MOV.U32 R10, RZ, RZ, R18 ;  /* 0x000000ffff0a7224 */ /* 0x000fe200078e0012 */
[----:B------:R0:W1:Y:S01]  /*0340*/  LDC.64 R8, c[0x4][R25] ;  /* 0x0100000019087b82 */ /* 0x0000620000000a00 */
[----:B------:R-:W-:Y:S01]  /*0350*/  IMAD.MOV.U32 R11, RZ, RZ, R19 ;  /* 0x000000ffff0b7224 */ /* 0x000fe200078e0013 */
[----:B------:R-:W2:Y:S01]  /*0360*/  LDCU.64 UR4, c[0x4][0x18] ;  /* 0x01000300ff0477ac */ /* 0x000ea20008000a00 */
[----:B------:R-:W-:Y:S02]  /*0370*/  IMAD.MOV.U32 R6, RZ, RZ, R2 ;  /* 0x000000ffff067224 */ /* 0x000fe400078e0002 */
[----:B------:R-:W-:Y:S01]  /*0380*/  IMAD.MOV.U32 R7, RZ, RZ, R22 ;  /* 0x000000ffff077224 */ /* 0x000fe200078e0016 */
[----:B------:R0:W-:Y:S01]  /*0390*/  STL.64 [R1], R10 ;  /* 0x0000000a01007387 */ /* 0x0001e20000100a00 */
[----:B--2---:R-:W-:Y:S02]  /*03a0*/  IMAD.U32 R4, RZ, RZ, UR4 ;  /* 0x00000004ff047e24 */ /* 0x004fe4000f8e00ff */
[----:B0-----:R-:W-:-:S07]  /*03b0*/  IMAD.U32 R5, RZ, RZ, UR5 ;  /* 0x00000005ff057e24 */ /* 0x001fce000f8e00ff */
[----:B------:R-:W-:-:S07]  /*03c0*/  LEPC R20, `(.L_x_2) ;  /* 0x000000001014794e */ /* 0x000fce0000000000 */
[----:B-1----:R-:W-:Y:S05]  /*03d0*/  CALL.ABS.NOINC R8 ;  /* 0x0000000008007343 */ /* 0x002fea0003c00000 */
.L_x_2:
[----:B------:R-:W-:-:S13]  /*03e0*/  ISETP.GT.U32.AND P0, PT, R26, 0x1f, PT ;  /* 0x0000001f1a00780c */ /* 0x000fda0003f04070 */
[----:B------:R-:W-:Y:S05]  /*03f0*/  @P0 BRA `(.L_x_3) ;  /* 0x0000000400fc0947 */ /* 0x000fea0003800000 */
[----:B------:R-:W-:Y:S01]  /*0400*/  IMAD.SHL.U32 R0, R23, 0x2, RZ ;  /* 0x0000000217007824 */ /* 0x000fe200078e00ff */
[----:B------:R-:W-:Y:S01]  /*0410*/  BSSY.RECONVERGENT B0, `(.L_x_4) ;  /* 0x000003d000007945 */ /* 0x000fe20003800200 */
[----:B------:R-:W-:Y:S02]  /*0420*/  IMAD.SHL.U32 R29, R26, 0x2, RZ ;  /* 0x000000021a1d7824 */ /* 0x000fe400078e00ff */
[----:B------:R-:W0:Y:S01]  /*0430*/  I2F.U32.RP R8, R0 ;  /* 0x0000000000087306 */ /* 0x000e220000209000 */
[--C-:B------:R-:W-:Y:S01]  /*0440*/  IMAD.MOV R9, RZ, RZ, -R0.reuse ;  /* 0x000000ffff097224 */ /* 0x100fe200078e0a00 */
[----:B------:R-:W-:Y:S01]  /*0450*/  ISETP.NE.U32.AND P2, PT, R0, RZ, PT ;  /* 0x000000ff0000720c */ /* 0x000fe20003f45070 */
[----:B------:R-:W-:-:S05]  /*0460*/  IMAD.IADD R3, R29, 0x1, R0 ;  /* 0x000000011d037824 */ /* 0x000fca00078e0200 */
[C---:B------:R-:W-:Y:S02]  /*0470*/  ISETP.GE.U32.AND P0, PT, R3.reuse, 0x40, PT ;  /* 0x000000400300780c */ /* 0x040fe40003f06070 */
[----:B------:R-:W-:Y:S02]  /*0480*/  VIMNMX.U32 R6, PT, PT, R3, 0x40, !PT ;  /* 0x0000004003067848 */ /* 0x000fe40007fe0000 */
[----:B------:R-:W-:Y:S01]  /*0490*/  SEL R7, RZ, 0x1, P0 ;  /* 0x00000001ff077807 */ /* 0x000fe20000000000 */
[----:B0-----:R-:W0:Y:S03]  /*04a0*/  MUFU.RCP R8, R8 ;  /* 0x0000000800087308 */ /* 0x001e260000001000 */
[----:B------:R-:W-:Y:S01]  /*04b0*/  IADD3 R3, PT, PT, R6, -R3, -R7 ;  /* 0x8000000306037210 */ /* 0x000fe20007ffe807 */
[----:B0-----:R-:W-:-:S04]  /*04c0*/  VIADD R4, R8, 0xffffffe ;  /* 0x0ffffffe08047836 */ /* 0x001fc80000000000 */
[----:B------:R0:W1:Y:S02]  /*04d0*/  F2I.FTZ.U32.TRUNC.NTZ R5, R4 ;  /* 0x0000000400057305 */ /* 0x000064000021f000 */
[----:B0-----:R-:W-:Y:S02]  /*04e0*/  HFMA2 R4, -RZ, RZ, 0, 0 ;  /* 0x00000000ff047431 */ /* 0x001fe400000001ff */
[----:B-1----:R-:W-:-:S04]  /*04f0*/  IMAD R9, R9, R5, RZ ;  /* 0x0000000509097224 */ /* 0x002fc800078e02ff */
[----:B------:R-:W-:-:S06]  /*0500*/  IMAD.HI.U32 R8, R5, R9, R4 ;  /* 0x0000000905087227 */ /* 0x000fcc00078e0004 */
[----:B------:R-:W-:-:S04]  /*0510*/  IMAD.HI.U32 R8, R8, R3, RZ ;  /* 0x0000000308087227 */ /* 0x000fc800078e00ff */
[----:B------:R-:W-:-:S04]  /*0520*/  IMAD.MOV R4, RZ, RZ, -R8 ;  /* 0x000000ffff047224 */ /* 0x000fc800078e0a08 */
[----:B------:R-:W-:-:S05]  /*0530*/  IMAD R3, R0, R4, R3 ;  /* 0x0000000400037224 */ /* 0x000fca00078e0203 */
[----:B------:R-:W-:-:S13]  /*0540*/  ISETP.GE.U32.AND P0, PT, R3, R0, PT ;  /* 0x000000000300720c */ /* 0x000fda0003f06070 */
[----:B------:R-:W-:Y:S02]  /*0550*/  @P0 IMAD.IADD R3, R3, 0x1, -R0 ;  /* 0x0000000103030824 */ /* 0x000fe400078e0a00 */
[----:B------:R-:W-:-:S03]  /*0560*/  @P0 VIADD R8, R8, 0x1 ;  /* 0x0000000108080836 */ /* 0x000fc60000000000 */
[----:B------:R-:W-:-:S13]  /*0570*/  ISETP.GE.U32.AND P1, PT, R3, R0, PT ;  /* 0x000000000300720c */ /* 0x000fda0003f26070 */
[----:B------:R-:W-:Y:S01]  /*0580*/  @P1 VIADD R8, R8, 0x1 ;  /* 0x0000000108081836 */ /* 0x000fe20000000000 */
[----:B------:R-:W-:-:S05]  /*0590*/  @!P2 LOP3.LUT R8, RZ, R0, RZ, 0x33, !PT ;  /* 0x00000000ff08a212 */ /* 0x000fca00078e33ff */
[----:B------:R-:W-:-:S05]  /*05a0*/  IMAD.IADD R7, R7, 0x1, R8 ;  /* 0x0000000107077824 */ /* 0x000fca00078e0208 */
[C---:B------:R-:W-:Y:S02]  /*05b0*/  LOP3.LUT R3, R7.reuse, 0x3, RZ, 0xc0, !PT ;  /* 0x0000000307037812 */ /* 0x040fe400078ec0ff */
[----:B------:R-:W-:Y:S02]  /*05c0*/  ISETP.GE.U32.AND P0, PT, R7, 0x3, PT ;  /* 0x000000030700780c */ /* 0x000fe40003f06070 */
[----:B------:R-:W-:-:S13]  /*05d0*/  ISETP.NE.AND P1, PT, R3, 0x3, PT ;  /* 0x000000030300780c */ /* 0x000fda0003f25270 */
[----:B------:R-:W-:Y:S05]  /*05e0*/  @!P1 BRA `(.L_x_5) ;  /* 0x00000000007c9947 */ /* 0x000fea0003800000 */
[----:B------:R-:W0:Y:S01]  /*05f0*/  S2UR UR5, SR_CgaCtaId ;  /* 0x00000000000579c3 */ /* 0x000e220000008800 */
[----:B------:R-:W1:Y:S01]  /*0600*/  LDCU.64 UR6, c[0x0][0x3b0] ;  /* 0x00007600ff0677ac */ /* 0x000e620008000a00 */
[C---:B------:R-:W-:Y:S01]  /*0610*/  SHF.L.U64.HI R5, R18.reuse, 0x2, R19 ;  /* 0x0000000212057819 */ /* 0x040fe20000010213 */
[----:B------:R-:W-:Y:S01]  /*0620*/  IMAD.SHL.U32 R4, R18, 0x4, RZ ;  /* 0x0000000412047824 */ /* 0x000fe200078e00ff */
[----:B------:R-:W-:Y:S01]  /*0630*/  UMOV UR4, 0x400 ;  /* 0x0000040000047882 */ /* 0x000fe20000000000 */
[----:B------:R-:W-:Y:S02]  /*0640*/  VIADD R7, R7, 0x1 ;  /* 0x0000000107077836 */ /* 0x000fe40000000000 */
[----:B------:R-:W-:-:S03]  /*0650*/  IMAD.WIDE.U32 R4, R26, 0x8, R4 ;  /* 0x000000081a047825 */ /* 0x000fc600078e0004 */
[----:B------:R-:W-:-:S05]  /*0660*/  LOP3.LUT R7, R7, 0x3, RZ, 0xc0, !PT ;  /* 0x0000000307077812 */ /* 0x000fca00078ec0ff */
[----:B------:R-:W-:Y:S01]  /*0670*/  IMAD.MOV R3, RZ, RZ, -R7 ;  /* 0x000000ffff037224 */ /* 0x000fe200078e0a07 */
[----:B-1----:R-:W-:-:S04]  /*0680*/  IADD3 R4, P1, PT, R4, UR6, RZ ;  /* 0x0000000604047c10 */ /* 0x002fc8000ff3e0ff */
[----:B------:R-:W-:Y:S01]  /*0690*/  IADD3 R4, P2, PT, R4, 0x4, RZ ;  /* 0x0000000404047810 */ /* 0x000fe20007f5e0ff */
[----:B0-----:R-:W-:-:S03]  /*06a0*/  ULEA UR4, UR5, UR4, 0x18 ;  /* 0x0000000405047291 */ /* 0x001fc6000f8ec0ff */
[----:B------:R-:W-:-:S03]  /*06b0*/  IADD3.X R5, PT, PT, RZ, UR7, R5, P2, P1 ;  /* 0x00000007ff057c10 */ /* 0x000fc600097e2405 */
[----:B------:R-:W-:-:S05]  /*06c0*/  LEA R26, R26, UR4, 0x3 ;  /* 0x000000041a1a7c11 */ /* 0x000fca000f8e18ff */
[----:B------:R-:W-:-:S07]  /*06d0*/  VIADD R26, R26, 0x4 ;  /* 0x000000041a1a7836 */ /* 0x000fce0000000000 */
.L_x_6:
[C---:B------:R-:W-:Y:S01]  /*06e0*/  R2UR UR4, R16.reuse ;  /* 0x00000000100472ca */ /* 0x040fe200000e0000 */
[----:B------:R-:W-:Y:S01]  /*06f0*/  IMAD.MOV.U32 R6, RZ, RZ, R4 ;  /* 0x000000ffff067224 */ /* 0x000fe200078e0004 */
[C---:B------:R-:W-:Y:S01]  /*0700*/  R2UR UR5, R17.reuse ;  /* 0x00000000110572ca */ /* 0x040fe200000e0000 */
[----:B------:R-:W-:Y:S01]  /*0710*/  IMAD.MOV.U32 R7, RZ, RZ, R5 ;  /* 0x000000ffff077224 */ /* 0x000fe200078e0005 */
[----:B------:R-:W-:Y:S02]  /*0720*/  R2UR UR6, R16 ;  /* 0x00000000100672ca */ /* 0x000fe400000e0000 */
[----:B------:R-:W-:-:S09]  /*0730*/  R2UR UR7, R17 ;  /* 0x00000000110772ca */ /* 0x000fd200000e0000 */
[----:B------:R-:W2:Y:S04]  /*0740*/  LDG.E R9, desc[UR4][R6.64+-0x4] ;  /* 0xfffffc0406097981 */ /* 0x000ea8000c1e1900 */
[----:B------:R-:W3:Y:S01]  /*0750*/  LDG.E R11, desc[UR6][R6.64] ;  /* 0x00000006060b7981 */ /* 0x000ee2000c1e1900 */
[----:B------:R-:W-:Y:S01]  /*0760*/  IADD3 R3, PT, PT, R3, 0x1, RZ ;  /* 0x0000000103037810 */ /* 0x000fe20007ffe0ff */
[----:B------:R-:W-:-:S03]  /*0770*/  IMAD.WIDE.U32 R4, R23, 0x8, R6 ;  /* 0x0000000817047825 */ /* 0x000fc600078e0006 */
[----:B------:R-:W-:Y:S01]  /*0780*/  ISETP.NE.AND P1, PT, R3, RZ, PT ;  /* 0x000000ff0300720c */ /* 0x000fe20003f25270 */
[----:B------:R-:W-:Y:S01]  /*0790*/  IMAD.IADD R29, R0, 0x1, R29 ;  /* 0x00000001001d7824 */ /* 0x000fe200078e021d */
[----:B--2---:R-:W-:Y:S04]  /*07a0*/  STS [R26+-0x4], R9 ;  /* 0xfffffc091a007388 */ /* 0x004fe80000000800 */
[----:B---3--:R0:W-:Y:S02]  /*07b0*/  STS [R26], R11 ;  /* 0x0000000b1a007388 */ /* 0x0081e40000000800 */
[----:B0-----:R-:W-:-:S05]  /*07c0*/  IMAD R26, R23, 0x8, R26 ;  /* 0x00000008171a7824 */ /* 0x001fca00078e021a */
[----:B------:R-:W-:Y:S05]  /*07d0*/  @P1 BRA `(.L_x_6) ;  /* 0xfffffffc00c01947 */ /* 0x000fea000383ffff */
.L_x_5:
[----:B------:R-:W-:Y:S05]  /*07e0*/  BSYNC.RECONVERGENT B0 ;  /* 0x0000000000007941 */ /* 0x000fea0003800200 */
.L_x_4:
[----:B------:R-:W-:Y:S05]  /*07f0*/  @!P0 BRA `(.L_x_3) ;  /* 0x0000000000fc8947 */ /* 0x000fea0003800000 */
[----:B------:R-:W0:Y:S01]  /*0800*/  S2UR UR5, SR_CgaCtaId ;  /* 0x00000000000579c3 */ /* 0x000e220000008800 */
[----:B------:R-:W-:Y:S01]  /*0810*/  UMOV UR4, 0x400 ;  /* 0x0000040000047882 */ /* 0x000fe20000000000 */
[C-C-:B------:R-:W-:Y:S02]  /*0820*/  IMAD R5, R23.reuse, 0x6, R29.reuse ;  /* 0x0000000617057824 */ /* 0x140fe400078e021d */
[--C-:B------:R-:W-:Y:S02]  /*0830*/  IMAD R25, R23, 0x4, R29.reuse ;  /* 0x0000000417197824 */ /* 0x100fe400078e021d */
[----:B------:R-:W-:Y:S01]  /*0840*/  IMAD.IADD R3, R0, 0x1, R29 ;  /* 0x0000000100037824 */ /* 0x000fe200078e021d */
[----:B0-----:R-:W-:-:S06]  /*0850*/  ULEA UR4, UR5, UR4, 0x18 ;  /* 0x0000000405047291 */ /* 0x001fcc000f8ec0ff */
[----:B------:R-:W-:-:S07]  /*0860*/  LEA R4, R29, UR4, 0x2 ;  /* 0x000000041d047c11 */ /* 0x000fce000f8e10ff */
.L_x_7:
[----:B------:R-:W0:Y:S01]  /*0870*/  LDCU.64 UR4, c[0x0][0x3b0] ;  /* 0x00007600ff0477ac */ /* 0x000e220008000a00 */
[-C--:B------:R-:W-:Y:S02]  /*0880*/  IADD3 R8, P0, PT, R29, R18.reuse, RZ ;  /* 0x000000121d087210 */ /* 0x080fe40007f1e0ff */
[----:B-1----:R-:W-:Y:S02]  /*0890*/  IADD3 R6, P1, PT, R3, R18, RZ ;  /* 0x0000001203067210 */ /* 0x002fe40007f3e0ff */
[C---:B------:R-:W-:Y:S01]  /*08a0*/  R2UR UR6, R16.reuse ;  /* 0x00000000100672ca */ /* 0x040fe200000e0000 */
[--C-:B------:R-:W-:Y:S01]  /*08b0*/  IMAD.X R9, RZ, RZ, R19.reuse, P0 ;  /* 0x000000ffff097224 */ /* 0x100fe200000e0613 */
[C---:B------:R-:W-:Y:S01]  /*08c0*/  R2UR UR7, R17.reuse ;  /* 0x00000000110772ca */ /* 0x040fe200000e0000 */
[----:B------:R-:W-:Y:S01]  /*08d0*/  IMAD.X R7, RZ, RZ, R19, P1 ;  /* 0x000000ffff077224 */ /* 0x000fe200008e0613 */
[----:B------:R-:W-:Y:S02]  /*08e0*/  R2UR UR8, R16 ;  /* 0x00000000100872ca */ /* 0x000fe400000e0000 */
[----:B------:R-:W-:-:S02]  /*08f0*/  R2UR UR9, R17 ;  /* 0x00000000110972ca */ /* 0x000fc400000e0000 */
[C---:B------:R-:W-:Y:S02]  /*0900*/  R2UR UR10, R16.reuse ;  /* 0x00000000100a72ca */ /* 0x040fe400000e0000 */
[----:B------:R-:W-:Y:S02]  /*0910*/  R2UR UR11, R17 ;  /* 0x00000000110b72ca */ /* 0x000fe400000e0000 */
[----:B------:R-:W-:Y:S02]  /*0920*/  R2UR UR12, R16 ;  /* 0x00000000100c72ca */ /* 0x000fe400000e0000 */
[----:B0-----:R-:W-:Y:S02]  /*0930*/  LEA R12, P0, R8, UR4, 0x2 ;  /* 0x00000004080c7c11 */ /* 0x001fe4000f8010ff */
[----:B------:R-:W-:Y:S02]  /*0940*/  LEA R20, P1, R6, UR4, 0x2 ;  /* 0x0000000406147c11 */ /* 0x000fe4000f8210ff */
[----:B------:R-:W-:-:S02]  /*0950*/  LEA.HI.X R13, R8, UR5, R9, 0x2, P0 ;  /* 0x00000005080d7c11 */ /* 0x000fc400080f1409 */
[----:B------:R-:W-:Y:S02]  /*0960*/  LEA.HI.X R21, R6, UR5, R7, 0x2, P1 ;  /* 0x0000000506157c11 */ /* 0x000fe400088f1407 */
[-C--:B------:R-:W-:Y:S01]  /*0970*/  IADD3 R7, P0, PT, R25, R18.reuse, RZ ;  /* 0x0000001219077210 */ /* 0x080fe20007f1e0ff */
[----:B------:R-:W2:Y:S01]  /*0980*/  LDG.E R11, desc[UR8][R12.64+0x4] ;  /* 0x000004080c0b7981 */ /* 0x000ea2000c1e1900 */
[----:B------:R-:W-:Y:S02]  /*0990*/  R2UR UR13, R17 ;  /* 0x00000000110d72ca */ /* 0x000fe400000e0000 */
[----:B------:R-:W-:Y:S01]  /*09a0*/  IADD3 R9, P1, PT, R5, R18, RZ ;  /* 0x0000001205097210 */ /* 0x000fe20007f3e0ff */
[--C-:B------:R-:W-:Y:S01]  /*09b0*/  IMAD.X R14, RZ, RZ, R19.reuse, P0 ;  /* 0x000000ffff0e7224 */ /* 0x100fe200000e0613 */
[C---:B------:R-:W-:Y:S02]  /*09c0*/  R2UR UR14, R16.reuse ;  /* 0x00000000100e72ca */ /* 0x040fe400000e0000 */
[----:B------:R-:W-:Y:S01]  /*09d0*/  R2UR UR15, R17 ;  /* 0x00000000110f72ca */ /* 0x000fe200000e0000 */
[----:B------:R-:W-:Y:S01]  /*09e0*/  IMAD.X R10, RZ, RZ, R19, P1 ;  /* 0x000000ffff0a7224 */ /* 0x000fe200008e0613 */
[----:B------:R-:W-:-:S02]  /*09f0*/  R2UR UR16, R16 ;  /* 0x00000000101072ca */ /* 0x000fc400000e0000 */
[C---:B------:R-:W-:Y:S02]  /*0a00*/  R2UR UR17, R17.reuse ;  /* 0x00000000111172ca */ /* 0x040fe400000e0000 */
[C---:B------:R-:W-:Y:S02]  /*0a10*/  R2UR UR18, R16.reuse ;  /* 0x00000000101272ca */ /* 0x040fe400000e0000 */
[C---:B------:R-:W-:Y:S02]  /*0a20*/  R2UR UR19, R17.reuse ;  /* 0x00000000111372ca */ /* 0x040fe400000e0000 */
[----:B------:R-:W-:Y:S02]  /*0a30*/  R2UR UR20, R16 ;  /* 0x00000000101472ca */ /* 0x000fe400000e0000 */
[----:B------:R-:W-:Y:S02]  /*0a40*/  R2UR UR21, R17 ;  /* 0x00000000111572ca */ /* 0x000fe400000e0000 */
[----:B------:R-:W-:-:S02]  /*0a50*/  LEA R6, P0, R7, UR4, 0x2 ;  /* 0x0000000407067c11 */ /* 0x000fc4000f8010ff */
[----:B------:R-:W-:Y:S02]  /*0a60*/  LEA R8, P1, R9, UR4, 0x2 ;  /* 0x0000000409087c11 */ /* 0x000fe4000f8210ff */
[----:B------:R-:W-:Y:S02]  /*0a70*/  LEA.HI.X R7, R7, UR5, R14, 0x2, P0 ;  /* 0x0000000507077c11 */ /* 0x000fe400080f140e */
[----:B------:R-:W-:Y:S02]  /*0a80*/  LEA.HI.X R9, R9, UR5, R10, 0x2, P1 ;  /* 0x0000000509097c11 */ /* 0x000fe400088f140a */
[----:B------:R-:W2:Y:S04]  /*0a90*/  LDG.E R10, desc[UR6][R12.64] ;  /* 0x000000060c0a7981 */ /* 0x000ea8000c1e1900 */
[----:B------:R-:W3:Y:S04]  /*0aa0*/  LDG.E R14, desc[UR14][R6.64] ;  /* 0x0000000e060e7981 */ /* 0x000ee8000c1e1900 */
[----:B------:R0:W3:Y:S04]  /*0ab0*/  LDG.E R15, desc[UR16][R6.64+0x4] ;  /* 0x00000410060f7981 */ /* 0x0000e8000c1e1900 */
[----:B------:R-:W4:Y:S04]  /*0ac0*/  LDG.E R12, desc[UR10][R20.64] ;  /* 0x0000000a140c7981 */ /* 0x000f28000c1e1900 */
[----:B------:R-:W4:Y:S04]  /*0ad0*/  LDG.E R13, desc[UR12][R20.64+0x4] ;  /* 0x0000040c140d7981 */ /* 0x000f28000c1e1900 */
[----:B------:R-:W5:Y:S04]  /*0ae0*/  LDG.E R26, desc[UR18][R8.64] ;  /* 0x00000012081a7981 */ /* 0x000f68000c1e1900 */
[----:B------:R-:W5:Y:S01]  /*0af0*/  LDG.E R27, desc[UR20][R8.64+0x4] ;  /* 0x00000414081b7981 */ /* 0x000f62000c1e1900 */
[----:B------:R-:W-:-:S04]  /*0b00*/  IMAD R28, R23, 0x8, R4 ;  /* 0x00000008171c7824 */ /* 0x000fc800078e0204 */
[----:B0-----:R-:W-:Y:S01]  /*0b10*/  IMAD R6, R23, 0x8, R28 ;  /* 0x0000000817067824 */ /* 0x001fe200078e021c */
[----:B------:R-:W-:-:S03]  /*0b20*/  IADD3 R29, PT, PT, R0, R29, R0 ;  /* 0x0000001d001d7210 */ /* 0x000fc60007ffe000 */
[----:B------:R-:W-:Y:S01]  /*0b30*/  IMAD R7, R23, 0x8, R6 ;  /* 0x0000000817077824 */ /* 0x000fe200078e0206 */
[----:B------:R-:W-:-:S04]  /*0b40*/  IADD3 R29, PT, PT, R0, R29, R0 ;  /* 0x0000001d001d7210 */ /* 0x000fc80007ffe000 */
[----:B------:R-:W-:Y:S01]  /*0b50*/  ISETP.GE.U32.AND P0, PT, R29, 0x40, PT ;  /* 0x000000401d00780c */ /* 0x000fe20003f06070 */
[C---:B------:R-:W-:Y:S01]  /*0b60*/  IMAD R25, R23.reuse, 0x8, R25 ;  /* 0x0000000817197824 */ /* 0x040fe200078e0219 */
[C---:B------:R-:W-:Y:S01]  /*0b70*/  LEA R3, R23.reuse, R3, 0x3 ;  /* 0x0000000317037211 */ /* 0x040fe200078e18ff */
[C---:B------:R-:W-:Y:S01]  /*0b80*/  IMAD R5, R23.reuse, 0x8, R5 ;  /* 0x0000000817057824 */ /* 0x040fe200078e0205 */
[----:B--2---:R0:W-:Y:S04]  /*0b90*/  STS.64 [R4], R10 ;  /* 0x0000000a04007388 */ /* 0x0041e80000000a00 */
[----:B----4-:R1:W-:Y:S04]  /*0ba0*/  STS.64 [R28], R12 ;  /* 0x0000000c1c007388 */ /* 0x0103e80000000a00 */
[----:B---3--:R1:W-:Y:S04]  /*0bb0*/  STS.64 [R6], R14 ;  /* 0x0000000e06007388 */ /* 0x0083e80000000a00 */
[----:B-----5:R1:W-:Y:S01]  /*0bc0*/  STS.64 [R7], R26 ;  /* 0x0000001a07007388 */ /* 0x0203e20000000a00 */
[----:B0-----:R-:W-:Y:S01]  /*0bd0*/  IMAD R4, R23, 0x20, R4 ;  /* 0x0000002017047824 */ /* 0x001fe200078e0204 */
[----:B------:R-:W-:Y:S06]  /*0be0*/  @!P0 BRA `(.L_x_7) ;  /* 0xfffffffc00208947 */ /* 0x000fec000383ffff */
.L_x_3:
[----:B------:R-:W-:Y:S05]  /*0bf0*/  WARPSYNC.ALL ;  /* 0x0000000000007948 */ /* 0x000fea0003800000 */
[----:B------:R-:W-:Y:S01]  /*0c00*/  BAR.SYNC.DEFER_BLOCKING 0x0 ;  /* 0x0000000000007b1d */ /* 0x000fe20000010000 */
[----:B------:R-:W-:-:S05]  /*0c10*/  LOP3.LUT P0, RZ, R24, 0x1f, RZ, 0xc0, !PT ;  /* 0x0000001f18ff7812 */ /* 0x000fca000780c0ff */
[----:B------:R-:W-:-:S08]  /*0c20*/  NOP ;  /* 0x0000000000007918 */ /* 0x000fd00000000000 */
[----:B------:R-:W-:Y:S05]  /*0c30*/  @P0 BRA `(.L_x_8) ;  /* 0x0000000c00680947 */ /* 0x000fea0003800000 */
[----:B------:R-:W0:Y:S01]  /*0c40*/  S2UR UR5, SR_CgaCtaId ;  /* 0x00000000000579c3 */ /* 0x000e220000008800 */
[----:B------:R-:W-:Y:S01]  /*0c50*/  UMOV UR4, 0x400 ;  /* 0x0000040000047882 */ /* 0x000fe20000000000 */
[----:B-1----:R-:W-:Y:S01]  /*0c60*/  IMAD.MOV.U32 R26, RZ, RZ, RZ ;  /* 0x000000ffff1a7224 */ /* 0x002fe200078e00ff */
[----:B0-----:R-:W-:-:S04]  /*0c70*/  ULEA UR4, UR5, UR4, 0x18 ;  /* 0x0000000405047291 */ /* 0x001fc8000f8ec0ff */
[----:B------:R-:W-:-:S06]  /*0c80*/  UIADD3 UR4, UPT, UPT, UR4, 0x20, URZ ;  /* 0x0000002004047890 */ /* 0x000fcc000fffe0ff */
[----:B------:R-:W-:-:S07]  /*0c90*/  IMAD.U32 R25, RZ, RZ, UR4 ;  /* 0x00000004ff197e24 */ /* 0x000fce000f8e00ff */
.L_x_25:
[----:B------:R-:W0:Y:S01]  /*0ca0*/  LDS R0, [R25+-0x20] ;  /* 0xffffe00019007984 */ /* 0x000e220000000800 */
[----:B------:R-:W-:Y:S01]  /*0cb0*/  MOV R23, 0x0 ;  /* 0x0000000000177802 */ /* 0x000fe20000000f00 */
[----:B------:R-:W1:Y:S01]  /*0cc0*/  LDCU.64 UR4, c[0x4][0x20] ;  /* 0x01000400ff0477ac */ /* 0x000e620008000a00 */
[----:B------:R-:W-:Y:S01]  /*0cd0*/  IMAD.MOV.U32 R6, RZ, RZ, R2 ;  /* 0x000000ffff067224 */ /* 0x000fe200078e0002 */
[----:B------:R2:W-:Y:S01]  /*0ce0*/  STL [R1], R26 ;  /* 0x0000001a01007387 */ /* 0x0005e20000100800 */
[----:B------:R2:W3:Y:S01]  /*0cf0*/  LDC.64 R8, c[0x4][R23] ;  /* 0x0100000017087b82 */ /* 0x0004e20000000a00 */
[----:B------:R-:W-:Y:S02]  /*0d00*/  IMAD.MOV.U32 R7, RZ, RZ, R22 ;  /* 0x000000ffff077224 */ /* 0x000fe400078e0016 */
[----:B-1----:R-:W-:Y:S02]  /*0d10*/  IMAD.U32 R4, RZ, RZ, UR4 ;  /* 0x00000004ff047e24 */ /* 0x002fe4000f8e00ff */
[----:B------:R-:W-:Y:S01]  /*0d20*/  IMAD.U32 R5, RZ, RZ, UR5 ;  /* 0x00000005ff057e24 */ /* 0x000fe2000f8e00ff */
[----:B0-----:R-:W0:Y:S02]  /*0d30*/  F2F.F64.F32 R10, R0 ;  /* 0x00000000000a7310 */ /* 0x001e240000201800 */
[----:B0--3--:R2:W-:Y:S04]  /*0d40*/  STL.64 [R1+0x8], R10 ;  /* 0x0000080a01007387 */ /* 0x0095e80000100a00 */
[----:B------:R-:W-:-:S07]  /*0d50*/  LEPC R20, `(.L_x_9) ;  /* 0x000000001014794e */ /* 0x000fce0000000000 */
[----:B--2---:R-:W-:Y:S05]  /*0d60*/  CALL.ABS.NOINC R8 ;  /* 0x0000000008007343 */ /* 0x004fea0003c00000 */
.L_x_9:
[----:B------:R-:W0:Y:S01]  /*0d70*/  LDS R0, [R25+-0x1c] ;  /* 0xffffe40019007984 */ /* 0x000e220000000800 */
[----:B------:R-:W-:Y:S01]  /*0d80*/  VIADD R12, R26, 0x1 ;  /* 0x000000011a0c7836 */ /* 0x000fe20000000000 */
[----:B------:R1:W2:Y:S01]  /*0d90*/  LDC.64 R8, c[0x4][R23] ;  /* 0x0100000017087b82 */ /* 0x0002a20000000a00 */
[----:B------:R-:W3:Y:S01]  /*0da0*/  LDCU.64 UR4, c[0x4][0x20] ;  /* 0x01000400ff0477ac */ /* 0x000ee20008000a00 */
[----:B------:R-:W-:Y:S02]  /*0db0*/  IMAD.MOV.U32 R6, RZ, RZ, R2 ;  /* 0x000000ffff067224 */ /* 0x000fe400078e0002 */
[----:B------:R1:W-:Y:S01]  /*0dc0*/  STL [R1], R12 ;  /* 0x0000000c01007387 */ /* 0x0003e20000100800 */
[----:B------:R-:W-:Y:S02]  /*0dd0*/  IMAD.MOV.U32 R7, RZ, RZ, R22 ;  /* 0x000000ffff077224 */ /* 0x000fe400078e0016 */
[----:B---3--:R-:W-:Y:S01]  /*0de0*/  IMAD.U32 R4, RZ, RZ, UR4 ;  /* 0x00000004ff047e24 */ /* 0x008fe2000f8e00ff */
[----:B------:R-:W-:Y:S01]  /*0df0*/  MOV R5, UR5 ;  /* 0x0000000500057c02 */ /* 0x000fe20008000f00 */
[----:B0-----:R-:W0:Y:S02]  /*0e00*/  F2F.F64.F32 R10, R0 ;  /* 0x00000000000a7310 */ /* 0x001e240000201800 */
[----:B0-2---:R1:W-:Y:S04]  /*0e10*/  STL.64 [R1+0x8], R10 ;  /* 0x0000080a01007387 */ /* 0x0053e80000100a00 */
[----:B------:R-:W-:-:S07]  /*0e20*/  LEPC R20, `(.L_x_10) ;  /* 0x000000001014794e */ /* 0x000fce0000000000 */
[----:B-1----:R-:W-:Y:S05]  /*0e30*/  CALL.ABS.NOINC R8 ;  /* 0x0000000008007343 */ /* 0x002fea0003c00000 */
.L_x_10:
[----:B------:R-:W0:Y:S01]  /*0e40*/  LDS R0, [R25+-0x18] ;  /* 0xffffe80019007984 */ /* 0x000e220000000800 */
[----:B------:R-:W-:Y:S01]  /*0e50*/  VIADD R12, R26, 0x2 ;  /* 0x000000021a0c7836 */ /* 0x000fe20000000000 */
[----:B------:R1:W2:Y:S01]  /*0e60*/  LDC.64 R8, c[0x4][R23] ;  /* 0x0100000017087b82 */ /* 0x0002a20000000a00 */
[----:B------:R-:W3:Y:S01]  /*0e70*/  LDCU.64 UR4, c[0x4][0x20] ;  /* 0x01000400ff0477ac */ /* 0x000ee20008000a00 */
[----:B------:R-:W-:Y:S02]  /*0e80*/  IMAD.MOV.U32 R6, RZ, RZ, R2 ;  /* 0x000000ffff067224 */ /* 0x000fe400078e0002 */
[----:B------:R1:W-:Y:S01]  /*0e90*/  STL [R1], R12 ;  /* 0x0000000c01007387 */ /* 0x0003e20000100800 */
[----:B------:R-:W-:Y:S02]  /*0ea0*/  IMAD.MOV.U32 R7, RZ, RZ, R22 ;  /* 0x000000ffff077224 */ /* 0x000fe400078e0016 */
[----:B---3--:R-:W-:Y:S02]  /*0eb0*/  IMAD.U32 R4, RZ, RZ, UR4 ;  /* 0x00000004ff047e24 */ /* 0x008fe4000f8e00ff */
[----:B------:R-:W-:Y:S01]  /*0ec0*/  IMAD.U32 R5, RZ, RZ, UR5 ;  /* 0x00000005ff057e24 */ /* 0x000fe2000f8e00ff */
[----:B0-----:R-:W0:Y:S02]  /*0ed0*/  F2F.F64.F32 R10, R0 ;  /* 0x00000000000a7310 */ /* 0x001e240000201800 */
[----:B0-2---:R1:W-:Y:S04]  /*0ee0*/  STL.64 [R1+0x8], R10 ;  /* 0x0000080a01007387 */ /* 0x0053e80000100a00 */
[----:B------:R-:W-:-:S07]  /*0ef0*/  LEPC R20, `(.L_x_11) ;  /* 0x000000001014794e */ /* 0x000fce0000000000 */
[----:B-1----:R-:W-:Y:S05]  /*0f00*/  CALL.ABS.NOINC R8 ;  /* 0x0000000008007343 */ /* 0x002fea0003c00000 */
.L_x_11:
[----:B------:R-:W0:Y:S01]  /*0f10*/  LDS R0, [R25+-0x14] ;  /* 0xffffec0019007984 */ /* 0x000e220000000800 */
[----:B------:R-:W-:Y:S01]  /*0f20*/  VIADD R12, R26, 0x3 ;  /* 0x000000031a0c7836 */ /* 0x000fe20000000000 */
[----:B------:R1:W2:Y:S01]  /*0f30*/  LDC.64 R8, c[0x4][R23] ;  /* 0x0100000017087b82 */ /* 0x0002a20000000a00 */
[----:B------:R-:W3:Y:S01]  /*0f40*/  LDCU.64 UR4, c[0x4][0x20] ;  /* 0x01000400ff0477ac */ /* 0x000ee20008000a00 */
[----:B------:R-:W-:Y:S01]  /*0f50*/  MOV R6, R2 ;  /* 0x0000000200067202 */ /* 0x000fe20000000f00 */
[----:B------:R-:W-:Y:S01]  /*0f60*/  IMAD.MOV.U32 R7, RZ, RZ, R22 ;  /* 0x000000ffff077224 */ /* 0x000fe200078e0016 */
[----:B------:R1:W-:Y:S01]  /*0f70*/  STL [R1], R12 ;  /* 0x0000000c01007387 */ /* 0x0003e20000100800 */
[----:B---3--:R-:W-:Y:S02]  /*0f80*/  IMAD.U32 R4, RZ, RZ, UR4 ;  /* 0x00000004ff047e24 */ /* 0x008fe4000f8e00ff */
[----:B------:R-:W-:Y:S01]  /*0f90*/  IMAD.U32 R5, RZ, RZ, UR5 ;  /* 0x00000005ff057e24 */ /* 0x000fe2000f8e00ff */
[----:B0-----:R-:W0:Y:S02]  /*0fa0*/  F2F.F64.F32 R10, R0 ;  /* 0x00000000000a7310 */ /* 0x001e240000201800 */
[----:B0-2---:R1:W-:Y:S04]  /*0fb0*/  STL.64 [R1+0x8], R10 ;  /* 0x0000080a01007387 */ /* 0x0053e80000100a00 */
[----:B------:R-:W-:-:S07]  /*0fc0*/  LEPC R20, `(.L_x_12) ;  /* 0x000000001014794e */ /* 0x000fce0000000000 */
[----:B-1----:R-:W-:Y:S05]  /*0fd0*/  CALL.ABS.NOINC R8 ;  /* 0x0000000008007343 */ /* 0x002fea0003c00000 */
.L_x_12:
        /* <DEDUP_REMOVED lines=13> */
.L_x_13:
[----:B------:R-:W0:Y:S01]  /*10b0*/  LDS R0, [R25+-0xc] ;  /* 0xfffff40019007984 */ /* 0x000e220000000800 */
[----:B------:R-:W-:Y:S01]  /*10c0*/  VIADD R12, R26, 0x5 ;  /* 0x000000051a0c7836 */ /* 0x000fe20000000000 */
[----:B------:R1:W2:Y:S01]  /*10d0*/  LDC.64 R8, c[0x4][R23] ;  /* 0x0100000017087b82 */ /* 0x0002a20000000a00 */
[----:B------:R-:W3:Y:S01]  /*10e0*/  LDCU.64 UR4, c[0x4][0x20] ;  /* 0x01000400ff0477ac */ /* 0x000ee20008000a00 */
[----:B------:R-:W-:Y:S01]  /*10f0*/  IMAD.MOV.U32 R6, RZ, RZ, R2 ;  /* 0x000000ffff067224 */ /* 0x000fe200078e0002 */
[----:B------:R-:W-:Y:S01]  /*1100*/  MOV R7, R22 ;  /* 0x0000001600077202 */ /* 0x000fe20000000f00 */
[----:B------:R1:W-:Y:S01]  /*1110*/  STL [R1], R12 ;  /* 0x0000000c01007387 */ /* 0x0003e20000100800 */
[----:B---3--:R-:W-:Y:S02]  /*1120*/  IMAD.U32 R4, RZ, RZ, UR4 ;  /* 0x00000004ff047e24 */ /* 0x008fe4000f8e00ff */
[----:B------:R-:W-:Y:S01]  /*1130*/  IMAD.U32 R5, RZ, RZ, UR5 ;  /* 0x00000005ff057e24 */ /* 0x000fe2000f8e00ff */
[----:B0-----:R-:W0:Y:S02]  /*1140*/  F2F.F64.F32 R10, R0 ;  /* 0x00000000000a7310 */ /* 0x001e240000201800 */
[----:B0-2---:R1:W-:Y:S04]  /*1150*/  STL.64 [R1+0x8], R10 ;  /* 0x0000080a01007387 */ /* 0x0053e80000100a00 */
[----:B------:R-:W-:-:S07]  /*1160*/  LEPC R20, `(.L_x_14) ;  /* 0x000000001014794e */ /* 0x000fce0000000000 */
[----:B-1----:R-:W-:Y:S05]  /*1170*/  CALL.ABS.NOINC R8 ;  /* 0x0000000008007343 */ /* 0x002fea0003c00000 */
.L_x_14:
        /* <DEDUP_REMOVED lines=13> */
.L_x_15:
        /* <DEDUP_REMOVED lines=13> */
.L_x_16:
[----:B------:R-:W0:Y:S01]  /*1320*/  LDS R0, [R25] ;  /* 0x0000000019007984 */ /* 0x000e220000000800 */
[----:B------:R-:W-:Y:S01]  /*1330*/  IADD3 R12, PT, PT, R26, 0x8, RZ ;  /* 0x000000081a0c7810 */ /* 0x000fe20007ffe0ff */
        /* <DEDUP_REMOVED lines=11> */
.L_x_17:
[----:B------:R-:W0:Y:S01]  /*13f0*/  LDS R0, [R25+0x4] ;  /* 0x0000040019007984 */ /* 0x000e220000000800 */
        /* <DEDUP_REMOVED lines=12> */
.L_x_18:
[----:B------:R-:W0:Y:S01]  /*14c0*/  LDS R0, [R25+0x8] ;  /* 0x0000080019007984 */ /* 0x000e220000000800 */
[----:B------:R-:W-:Y:S01]  /*14d0*/  VIADD R12, R26, 0xa ;  /* 0x0000000a1a0c7836 */ /* 0x000fe20000000000 */
[----:B------:R1:W2:Y:S01]  /*14e0*/  LDC.64 R8, c[0x4][R23] ;  /* 0x0100000017087b82 */ /* 0x0002a20000000a00 */
[----:B------:R-:W3:Y:S01]  /*14f0*/  LDCU.64 UR4, c[0x4][0x20] ;  /* 0x01000400ff0477ac */ /* 0x000ee20008000a00 */
[----:B------:R-:W-:Y:S02]  /*1500*/  IMAD.MOV.U32 R6, RZ, RZ, R2 ;  /* 0x000000ffff067224 */ /* 0x000fe400078e0002 */
[----:B------:R1:W-:Y:S01]  /*1510*/  STL [R1], R12 ;  /* 0x0000000c01007387 */ /* 0x0003e20000100800 */
[----:B------:R-:W-:Y:S01]  /*1520*/  IMAD.MOV.U32 R7, RZ, RZ, R22 ;  /* 0x000000ffff077224 */ /* 0x000fe200078e0016 */
[----:B---3--:R-:W-:Y:S01]  /*1530*/  MOV R4, UR4 ;  /* 0x0000000400047c02 */ /* 0x008fe20008000f00 */
[----:B------:R-:W-:Y:S01]  /*1540*/  IMAD.U32 R5, RZ, RZ, UR5 ;  /* 0x00000005ff057e24 */ /* 0x000fe2000f8e00ff */
[----:B0-----:R-:W0:Y:S02]  /*1550*/  F2F.F64.F32 R10, R0 ;  /* 0x00000000000a7310 */ /* 0x001e240000201800 */
[----:B0-2---:R1:W-:Y:S04]  /*1560*/  STL.64 [R1+0x8], R10 ;  /* 0x0000080a01007387 */ /* 0x0053e80000100a00 */
[----:B------:R-:W-:-:S07]  /*1570*/  LEPC R20, `(.L_x_19) ;  /* 0x000000001014794e */ /* 0x000fce0000000000 */
[----:B-1----:R-:W-:Y:S05]  /*1580*/  CALL.ABS.NOINC R8 ;  /* 0x0000000008007343 */ /* 0x002fea0003c00000 */
.L_x_19:
        /* <DEDUP_REMOVED lines=13> */
.L_x_20:
[----:B------:R-:W0:Y:S01]  /*1660*/  LDS R0, [R25+0x10] ;  /* 0x0000100019007984 */ /* 0x000e220000000800 */
        /* <DEDUP_REMOVED lines=12> */
.L_x_21:
        /* <DEDUP_REMOVED lines=13> */
.L_x_22:
[----:B------:R-:W0:Y:S01]  /*1800*/  LDS R0, [R25+0x18] ;  /* 0x0000180019007984 */ /* 0x000e220000000800 */
        /* <DEDUP_REMOVED lines=12> */
.L_x_23:
        /* <DEDUP_REMOVED lines=13> */
.L_x_24:
[----:B------:R-:W-:Y:S02]  /*19a0*/  VIADD R26, R26, 0x10 ;  /* 0x000000101a1a7836 */ /* 0x000fe40000000000 */
[----:B------:R-:W-:-:S03]  /*19b0*/  VIADD R25, R25, 0x40 ;  /* 0x0000004019197836 */ /* 0x000fc60000000000 */
[----:B------:R-:W-:-:S13]  /*19c0*/  ISETP.NE.AND P0, PT, R26, 0x40, PT ;  /* 0x000000401a00780c */ /* 0x000fda0003f05270 */
[----:B------:R-:W-:Y:S05]  /*19d0*/  @P0 BRA `(.L_x_25) ;  /* 0xfffffff000b00947 */ /* 0x000fea000383ffff */
.L_x_8:
[----:B------:R-:W-:Y:S05]  /*19e0*/  WARPSYNC.ALL ;  /* 0x0000000000007948 */ /* 0x000fea0003800000 */
[----:B------:R-:W-:Y:S01]  /*19f0*/  BAR.SYNC.DEFER_BLOCKING 0x0 ;  /* 0x0000000000007b1d */ /* 0x000fe20000010000 */
[C---:B------:R-:W-:Y:S02]  /*1a00*/  R2UR UR8, R16.reuse ;  /* 0x00000000100872ca */ /* 0x040fe400000e0000 */
[----:B------:R-:W-:Y:S02]  /*1a10*/  R2UR UR9, R17 ;  /* 0x00000000110972ca */ /* 0x000fe400000e0000 */
[----:B------:R-:W-:-:S03]  /*1a20*/  R2UR UR12, R16 ;  /* 0x00000000100c72ca */ /* 0x000fc600000e0000 */
[----:B------:R-:W0:Y:S01]  /*1a30*/  S2UR UR5, SR_CgaCtaId ;  /* 0x00000000000579c3 */ /* 0x000e220000008800 */
[----:B------:R-:W-:Y:S01]  /*1a40*/  UMOV UR4, 0x400 ;  /* 0x0000040000047882 */ /* 0x000fe20000000000 */
[----:B------:R-:W2:Y:S01]  /*1a50*/  S2R R0, SR_TID.X ;  /* 0x0000000000007919 */ /* 0x000ea20000002100 */
[C---:B------:R-:W-:Y:S02]  /*1a60*/  R2UR UR13, R17.reuse ;  /* 0x00000000110d72ca */ /* 0x040fe400000e0000 */
[C---:B------:R-:W-:Y:S02]  /*1a70*/  R2UR UR6, R16.reuse ;  /* 0x00000000100672ca */ /* 0x040fe400000e0000 */
[C---:B------:R-:W-:Y:S01]  /*1a80*/  R2UR UR7, R17.reuse ;  /* 0x00000000110772ca */ /* 0x040fe200000e0000 */
[----:B------:R-:W3:Y:S01]  /*1a90*/  LDC.64 R2, c[0x0][0x380] ;  /* 0x0000e000ff027b82 */ /* 0x000ee20000000a00 */
[----:B------:R-:W-:Y:S02]  /*1aa0*/  R2UR UR10, R16 ;  /* 0x00000000100a72ca */ /* 0x000fe400000e0000 */
[----:B------:R-:W-:Y:S01]  /*1ab0*/  R2UR UR11, R17 ;  /* 0x00000000110b72ca */ /* 0x000fe200000e0000 */
[----:B------:R-:W-:-:S04]  /*1ac0*/  NOP ;  /* 0x0000000000007918 */ /* 0x000fc80000000000 */
[----:B------:R-:W-:Y:S01]  /*1ad0*/  BAR.SYNC.DEFER_BLOCKING 0x0 ;  /* 0x0000000000007b1d */ /* 0x000fe20000010000 */
[----:B0-----:R-:W-:-:S06]  /*1ae0*/  ULEA UR4, UR5, UR4, 0x18 ;  /* 0x0000000405047291 */ /* 0x001fcc000f8ec0ff */
[----:B--2---:R-:W-:Y:S01]  /*1af0*/  LEA R0, R0, UR4, 0x3 ;  /* 0x0000000400007c11 */ /* 0x004fe2000f8e18ff */
[----:B------:R-:W-:Y:S06]  /*1b00*/  BAR.SYNC.DEFER_BLOCKING 0x0 ;  /* 0x0000000000007b1d */ /* 0x000fec0000010000 */
[----:B------:R-:W-:Y:S02]  /*1b10*/  NOP ;  /* 0x0000000000007918 */ /* 0x000fe40000000000 */
[----:B------:R-:W-:Y:S06]  /*1b20*/  BAR.SYNC.DEFER_BLOCKING 0x0 ;  /* 0x0000000000007b1d */ /* 0x000fec0000010000 */
[----:B------:R-:W-:Y:S01]  /*1b30*/  NOP ;  /* 0x0000000000007918 */ /* 0x000fe20000000000 */
[----:B-1----:R-:W0:Y:S01]  /*1b40*/  LDS.64 R6, [R0] ;  /* 0x0000000000067984 */ /* 0x002e220000000a00 */
[----:B------:R-:W-:Y:S06]  /*1b50*/  BAR.SYNC.DEFER_BLOCKING 0x0 ;  /* 0x0000000000007b1d */ /* 0x000fec0000010000 */
[----:B------:R-:W-:Y:S01]  /*1b60*/  NOP ;  /* 0x0000000000007918 */ /* 0x000fe20000000000 */
[----:B---3--:R-:W0:Y:S04]  /*1b70*/  LDG.E R4, desc[UR8][R2.64+0x8] ;  /* 0x0000080802047981 */ /* 0x008e28000c1e1900 */
[----:B------:R-:W2:Y:S04]  /*1b80*/  LDG.E R8, desc[UR12][R2.64+0xc] ;  /* 0x00000c0c02087981 */ /* 0x000ea8000c1e1900 */
[----:B------:R-:W3:Y:S04]  /*1b90*/  LDG.E R5, desc[UR6][R2.64] ;  /* 0x0000000602057981 */ /* 0x000ee8000c1e1900 */
[----:B------:R-:W4:Y:S01]  /*1ba0*/  LDG.E R11, desc[UR10][R2.64+0x4] ;  /* 0x0000040a020b7981 */ /* 0x000f22000c1e1900 */
[----:B------:R-:W-:-:S02]  /*1bb0*/  R2UR UR6, R16 ;  /* 0x00000000100672ca */ /* 0x000fc400000e0000 */
[C---:B------:R-:W-:Y:S02]  /*1bc0*/  R2UR UR7, R17.reuse ;  /* 0x00000000110772ca */ /* 0x040fe400000e0000 */
[C---:B------:R-:W-:Y:S02]  /*1bd0*/  R2UR UR10, R16.reuse ;  /* 0x00000000100a72ca */ /* 0x040fe400000e0000 */
[C---:B------:R-:W-:Y:S02]  /*1be0*/  R2UR UR11, R17.reuse ;  /* 0x00000000110b72ca */ /* 0x040fe400000e0000 */
[C---:B------:R-:W-:Y:S02]  /*1bf0*/  R2UR UR4, R16.reuse ;  /* 0x00000000100472ca */ /* 0x040fe400000e0000 */
[----:B------:R-:W-:Y:S02]  /*1c00*/  R2UR UR5, R17 ;  /* 0x00000000110572ca */ /* 0x000fe400000e0000 */
[----:B------:R-:W-:-:S02]  /*1c10*/  R2UR UR8, R16 ;  /* 0x00000000100872ca */ /* 0x000fc400000e0000 */
[----:B------:R-:W-:Y:S01]  /*1c20*/  R2UR UR9, R17 ;  /* 0x00000000110972ca */ /* 0x000fe200000e0000 */
[-C--:B0-----:R-:W-:Y:S01]  /*1c30*/  FMUL R9, R4, R7.reuse ;  /* 0x0000000704097220 */ /* 0x081fe20000400000 */
[----:B--2---:R-:W-:-:S03]  /*1c40*/  FMUL R10, R8, R7 ;  /* 0x00000007080a7220 */ /* 0x004fc60000400000 */
[C---:B---3--:R-:W-:Y:S02]  /*1c50*/  FFMA R8, R6.reuse, R5, R9 ;  /* 0x0000000506087223 */ /* 0x048fe40000000009 */
[----:B------:R-:W0:Y:S01]  /*1c60*/  LDC.64 R4, c[0x0][0x388] ;  /* 0x0000e200ff047b82 */ /* 0x000e220000000a00 */
[----:B----4-:R-:W-:-:S05]  /*1c70*/  FFMA R9, R6, R11, R10 ;  /* 0x0000000b06097223 */ /* 0x010fca000000000a */
[----:B------:R-:W-:Y:S02]  /*1c80*/  STS.64 [R0], R8 ;  /* 0x0000000800007388 */ /* 0x000fe40000000a00 */
[----:B------:R-:W-:Y:S06]  /*1c90*/  BAR.SYNC.DEFER_BLOCKING 0x0 ;  /* 0x0000000000007b1d */ /* 0x000fec0000010000 */
[----:B------:R-:W-:Y:S01]  /*1ca0*/  NOP ;  /* 0x0000000000007918 */ /* 0x000fe20000000000 */
[----:B------:R-:W1:Y:S01]  /*1cb0*/  LDS.64 R6, [R0] ;  /* 0x0000000000067984 */ /* 0x000e620000000a00 */
[----:B------:R-:W-:Y:S06]  /*1cc0*/  BAR.SYNC.DEFER_BLOCKING 0x0 ;  /* 0x0000000000007b1d */ /* 0x000fec0000010000 */
[----:B------:R-:W-:Y:S01]  /*1cd0*/  NOP ;  /* 0x0000000000007918 */ /* 0x000fe20000000000 */
[----:B0-----:R-:W1:Y:S04]  /*1ce0*/  LDG.E R2, desc[UR6][R4.64+0x8] ;  /* 0x0000080604027981 */ /* 0x001e68000c1e1900 */
        /* <DEDUP_REMOVED lines=11> */
[-C--:B-1----:R-:W-:Y:S01]  /*1da0*/  FMUL R9, R2, R7.reuse ;  /* 0x0000000702097220 */ /* 0x082fe20000400000 */
        /* <DEDUP_REMOVED lines=81> */
[----:B------:R-:W3:Y:S01]  /*22c0*/  LDG.E R7, desc[UR4][R4.64] ;  /* 0x0000000404077981 */ /* 0x000ee2000c1e1900 */
[----:B------:R-:W0:Y:S03]  /*22d0*/  LDCU.64 UR4, c[0x0][0x3b8] ;  /* 0x00007700ff0477ac */ /* 0x000e260008000a00 */
[----:B------:R4:W5:Y:S01]  /*22e0*/  LDG.E R11, desc[UR8][R4.64+0x4] ;  /* 0x00000408040b7981 */ /* 0x000962000c1e1900 */
[----:B------:R-:W-:-:S02]  /*22f0*/  R2UR UR6, R16 ;  /* 0x00000000100672ca */ /* 0x000fc400000e0000 */
[C---:B------:R-:W-:Y:S02]  /*2300*/  R2UR UR7, R17.reuse ;  /* 0x00000000110772ca */ /* 0x040fe400000e0000 */
[----:B------:R-:W-:Y:S02]  /*2310*/  R2UR UR8, R16 ;  /* 0x00000000100872ca */ /* 0x000fe400000e0000 */
[----:B------:R-:W-:Y:S01]  /*2320*/  R2UR UR9, R17 ;  /* 0x00000000110972ca */ /* 0x000fe200000e0000 */
[-C--:B-1----:R-:W-:Y:S01]  /*2330*/  FMUL R9, R6, R3.reuse ;  /* 0x0000000306097220 */ /* 0x082fe20000400000 */
[----:B--2---:R-:W-:Y:S01]  /*2340*/  FMUL R10, R10, R3 ;  /* 0x000000030a0a7220 */ /* 0x004fe20000400000 */
[----:B------:R-:W-:Y:S02]  /*2350*/  IMAD.SHL.U32 R3, R24, 0x2, RZ ;  /* 0x0000000218037824 */ /* 0x000fe400078e00ff */
[----:B---3--:R-:W-:-:S03]  /*2360*/  FFMA R6, R2, R7, R9 ;  /* 0x0000000702067223 */ /* 0x008fc60000000009 */
[----:B----4-:R-:W-:Y:S01]  /*2370*/  IADD3 R4, P0, PT, R3, R18, RZ ;  /* 0x0000001203047210 */ /* 0x010fe20007f1e0ff */
[----:B-----5:R-:W-:-:S03]  /*2380*/  FFMA R7, R2, R11, R10 ;  /* 0x0000000b02077223 */ /* 0x020fc6000000000a */
[----:B------:R-:W-:Y:S02]  /*2390*/  LEA.HI.X.SX32 R3, R3, R19, 0x1, P0 ;  /* 0x0000001303037211 */ /* 0x000fe400000f0eff */
[C---:B0-----:R-:W-:Y:S01]  /*23a0*/  LEA R2, P0, R4.reuse, UR4, 0x2 ;  /* 0x0000000404027c11 */ /* 0x041fe2000f8010ff */
[----:B------:R-:W-:Y:S03]  /*23b0*/  STS.64 [R0], R6 ;  /* 0x0000000600007388 */ /* 0x000fe60000000a00 */
[----:B------:R-:W-:Y:S01]  /*23c0*/  LEA.HI.X R3, R4, UR5, R3, 0x2, P0 ;  /* 0x0000000504037c11 */ /* 0x000fe200080f1403 */
[----:B------:R-:W-:Y:S06]  /*23d0*/  BAR.SYNC.DEFER_BLOCKING 0x0 ;  /* 0x0000000000007b1d */ /* 0x000fec0000010000 */
[----:B------:R-:W-:-:S02]  /*23e0*/  NOP ;  /* 0x0000000000007918 */ /* 0x000fc40000000000 */
[----:B------:R-:W-:Y:S06]  /*23f0*/  BAR.SYNC.DEFER_BLOCKING 0x0 ;  /* 0x0000000000007b1d */ /* 0x000fec0000010000 */
[----:B------:R-:W-:Y:S01]  /*2400*/  NOP ;  /* 0x0000000000007918 */ /* 0x000fe20000000000 */
[----:B------:R-:W0:Y:S04]  /*2410*/  LDS.64 R8, [R0] ;  /* 0x0000000000087984 */ /* 0x000e280000000a00 */
[----:B0-----:R-:W-:Y:S04]  /*2420*/  STG.E desc[UR6][R2.64], R8 ;  /* 0x0000000802007986 */ /* 0x001fe8000c101906 */
[----:B------:R-:W-:Y:S01]  /*2430*/  STG.E desc[UR8][R2.64+0x4], R9 ;  /* 0x0000040902007986 */ /* 0x000fe2000c101908 */
[----:B------:R-:W-:Y:S06]  /*2440*/  BAR.SYNC.DEFER_BLOCKING 0x0 ;  /* 0x0000000000007b1d */ /* 0x000fec0000010000 */
[----:B------:R-:W-:Y:S01]  /*2450*/  NOP ;  /* 0x0000000000007918 */ /* 0x000fe20000000000 */
[----:B------:R-:W-:Y:S05]  /*2460*/  EXIT ;  /* 0x000000000000794d */ /* 0x000fea0003800000 */
.L_x_26:
[----:B------:R-:W-:-:S00]  /*2470*/  BRA `(.L_x_26) ;  /* 0xfffffffc00fc7947 */ /* 0x000fc0000383ffff */
[----:B------:R-:W-:-:S00]  /*2480*/  NOP ;  /* 0x0000000000007918 */ /* 0x000fc00000000000 */
[----:B------:R-:W-:-:S00]  /*2490*/  NOP ;  /* 0x0000000000007918 */ /* 0x000fc00000000000 */
[----:B------:R-:W-:-:S00]  /*24a0*/  NOP ;  /* 0x0000000000007918 */ /* 0x000fc00000000000 */
[----:B------:R-:W-:-:S00]  /*24b0*/  NOP ;  /* 0x0000000000007918 */ /* 0x000fc00000000000 */
[----:B------:R-:W-:-:S00]  /*24c0*/  NOP ;  /* 0x0000000000007918 */ /* 0x000fc00000000000 */
[----:B------:R-:W-:-:S00]  /*24d0*/  NOP ;  /* 0x0000000000007918 */ /* 0x000fc00000000000 */
[----:B------:R-:W-:-:S00]  /*24e0*/  NOP ;  /* 0x0000000000007918 */ /* 0x000fc00000000000 */
[----:B------:R-:W-:-:S00]  /*24f0*/  NOP ;  /* 0x0000000000007918 */ /* 0x000fc00000000000 */
.L_x_27:


//--------------------- .nv.global.init           --------------------------
	.section	.nv.global.init,"aw",@progbits
.nv.global.init:
	.type		$str$2,@object
	.size		$str$2,($str$1 - $str$2)
$str$2:
        /*0000*/ 	.byte	0x6f, 0x66, 0x66, 0x73, 0x65, 0x74, 0x3a, 0x20, 0x25, 0x64, 0x0a, 0x00
	.type		$str$1,@object
	.size		$str$1,($str - $str$1)
$str$1:
        /*000c*/ 	.byte	0x62, 0x6c, 0x6f, 0x63, 0x6b, 0x49, 0x64, 0x78, 0x2e, 0x78, 0x3a, 0x20, 0x25, 0x64, 0x0a, 0x00
	.type		$str,@object
	.size		$str,($str$3 - $str)
$str:
        /*001c*/ 	.byte	0x6e, 0x75, 0x6d, 0x5f, 0x66, 0x72, 0x61, 0x67, 0x6d, 0x65, 0x6e, 0x74, 0x73, 0x3a, 0x20, 0x25
        /*002c*/ 	.byte	0x64, 0x0a, 0x00
	.type		$str$3,@object
	.size		$str$3,(.L_3 - $str$3)
$str$3:
        /*002f*/ 	.byte	0x61, 0x5f, 0x73, 0x68, 0x61, 0x72, 0x65, 0x64, 0x5b, 0x25, 0x64, 0x5d, 0x20, 0x3d, 0x20, 0x25
        /*003f*/ 	.byte	0x66, 0x0a, 0x00
.L_3:


//--------------------- .nv.shared._Z22quantum_simulation_gpuPfS_S_S_S_S_S_S_mmmmmmmPmS0_ --------------------------
	.section	.nv.shared._Z22quantum_simulation_gpuPfS_S_S_S_S_S_S_mmmmmmmPmS0_,"aw",@nobits
	.sectionflags	@""
	.align	4
.nv.shared._Z22quantum_simulation_gpuPfS_S_S_S_S_S_S_mmmmmmmPmS0_:
	.zero		1280


//--------------------- .nv.shared.reserved.0     --------------------------
	.section	.nv.shared.reserved.0,"aw",@nobits
	.weak		__nv_reservedSMEM_offset_0_alias
	.size		__nv_reservedSMEM_offset_0_alias, 0, 64
	.other		__nv_reservedSMEM_offset_0_alias,@"STO_CUDA_RESERVED_SHARED STV_DEFAULT"
__nv_reservedSMEM_offset_0_alias:
	.zero		0
	.zero		64


//--------------------- .nv.constant0._Z22quantum_simulation_gpuPfS_S_S_S_S_S_S_mmmmmmmPmS0_ --------------------------
	.section	.nv.constant0._Z22quantum_simulation_gpuPfS_S_S_S_S_S_S_mmmmmmmPmS0_,"a",@progbits
	.sectionflags	@""
	.align	4
.nv.constant0._Z22quantum_simulation_gpuPfS_S_S_S_S_S_S_mmmmmmmPmS0_:
	.zero		1032


//--------------------- SYMBOLS --------------------------

	.type		.nv.reservedSmem.offset0,@object
	.size		.nv.reservedSmem.offset0,0x4
	.type		.nv.reservedSmem.cap,@object
	.size		.nv.reservedSmem.cap,0x4
	.type		vprintf,@function
